	.target	sm_90a

	.elftype	@"ET_EXEC"


//--------------------- .note.nv.tkinfo           --------------------------
	.section	.note.nv.tkinfo,"",@"SHT_NOTE"
	.sectionflags	@"SHF_NOTE_NV_TKINFO"
	.tkinfo
        /*0018*/ 	.word	0x00000002
        /*0030*/ 	.string	""
        /*0030*/ 	.string	"ptxas"
        /*0030*/ 	.string	"Cuda compilation tools, release 13.0, V13.0.88"
        /*0030*/ 	.string	"Build cuda_13.0.r13.0/compiler.36424714_0"
        /*0030*/ 	.string	"-v  -suppress-debug-info  -lineinfo  -arch sm_90a "



//--------------------- .note.nv.cuinfo           --------------------------
	.section	.note.nv.cuinfo,"",@"SHT_NOTE"
	.sectionflags	@"SHF_NOTE_NV_CUINFO"
        /*0018*/ 	.short	0x0002
        /*001a*/ 	.short	0x005a
        /*001c*/ 	.short	0x0082
	.zero		2


//--------------------- .nv.info                  --------------------------
	.section	.nv.info,"",@"SHT_CUDA_INFO"
	.align	4


	//----- nvinfo : EIATTR_REGCOUNT
	.align		4
        /*0000*/ 	.byte	0x04, 0x2f
        /*0002*/ 	.short	(.L_1 - .L_0)
	.align		4
.L_0:
        /*0004*/ 	.word	index@(gluon_wgmma)
        /*0008*/ 	.word	0x0000003a


	//----- nvinfo : EIATTR_FRAME_SIZE
	.align		4
.L_1:
        /*000c*/ 	.byte	0x04, 0x11
        /*000e*/ 	.short	(.L_3 - .L_2)
	.align		4
.L_2:
        /*0010*/ 	.word	index@(gluon_wgmma)
        /*0014*/ 	.word	0x00000000


	//----- nvinfo : EIATTR_MIN_STACK_SIZE
	.align		4
.L_3:
        /*0018*/ 	.byte	0x04, 0x12
        /*001a*/ 	.short	(.L_5 - .L_4)
	.align		4
.L_4:
        /*001c*/ 	.word	index@(gluon_wgmma)
        /*0020*/ 	.word	0x00000000
.L_5:


//--------------------- .nv.compat                --------------------------
	.section	.nv.compat,"",@"SHT_CUDA_COMPAT_INFO"
	.align	4
        /*0000*/ 	.byte	0x02, 0x09, 0x01, 0x00, 0x02, 0x02, 0x04, 0x00, 0x02, 0x05, 0x05, 0x00, 0x03, 0x07, 0x01, 0x01
        /*0010*/ 	.byte	0x02, 0x03, 0x03, 0x00, 0x02, 0x06, 0x01, 0x00, 0x04, 0x0b, 0x08, 0x00, 0x00, 0x00, 0x00, 0x00
        /*0020*/ 	.byte	0x00, 0x00, 0x00, 0x00


//--------------------- .nv.info.gluon_wgmma      --------------------------
	.section	.nv.info.gluon_wgmma,"",@"SHT_CUDA_INFO"
	.sectionflags	@""
	.align	4


	//----- nvinfo : EIATTR_CUDA_API_VERSION
	.align		4
        /*0000*/ 	.byte	0x04, 0x37
        /*0002*/ 	.short	(.L_7 - .L_6)
.L_6:
        /*0004*/ 	.word	0x00000082


	//----- nvinfo : EIATTR_KPARAM_INFO
	.align		4
.L_7:
        /*0008*/ 	.byte	0x04, 0x17
        /*000a*/ 	.short	(.L_9 - .L_8)
.L_8:
        /*000c*/ 	.word	0x00000000
        /*0010*/ 	.short	0x000a
        /*0012*/ 	.short	0x0048
        /*0014*/ 	.byte	0x00, 0xf4, 0x21, 0x00


	//----- nvinfo : EIATTR_KPARAM_INFO
	.align		4
.L_9:
        /*0018*/ 	.byte	0x04, 0x17
        /*001a*/ 	.short	(.L_11 - .L_10)
.L_10:
        /*001c*/ 	.word	0x00000000
        /*0020*/ 	.short	0x0009
        /*0022*/ 	.short	0x0040
        /*0024*/ 	.byte	0x00, 0xf4, 0x21, 0x00


	//----- nvinfo : EIATTR_KPARAM_INFO
	.align		4
.L_11:
        /*0028*/ 	.byte	0x04, 0x17
        /*002a*/ 	.short	(.L_13 - .L_12)
.L_12:
        /*002c*/ 	.word	0x00000000
        /*0030*/ 	.short	0x0008
        /*0032*/ 	.short	0x0038
        /*0034*/ 	.byte	0x00, 0xf0, 0x21, 0x00


	//----- nvinfo : EIATTR_KPARAM_INFO
	.align		4
.L_13:
        /*0038*/ 	.byte	0x04, 0x17
        /*003a*/ 	.short	(.L_15 - .L_14)
.L_14:
        /*003c*/ 	.word	0x00000000
        /*0040*/ 	.short	0x0007
        /*0042*/ 	.short	0x0030
        /*0044*/ 	.byte	0x00, 0xf0, 0x21, 0x00


	//----- nvinfo : EIATTR_KPARAM_INFO
	.align		4
.L_15:
        /*0048*/ 	.byte	0x04, 0x17
        /*004a*/ 	.short	(.L_17 - .L_16)
.L_16:
        /*004c*/ 	.word	0x00000000
        /*0050*/ 	.short	0x0006
        /*0052*/ 	.short	0x0028
        /*0054*/ 	.byte	0x00, 0xf0, 0x21, 0x00


	//----- nvinfo : EIATTR_KPARAM_INFO
	.align		4
.L_17:
        /*0058*/ 	.byte	0x04, 0x17
        /*005a*/ 	.short	(.L_19 - .L_18)
.L_18:
        /*005c*/ 	.word	0x00000000
        /*0060*/ 	.short	0x0005
        /*0062*/ 	.short	0x0020
        /*0064*/ 	.byte	0x00, 0xf0, 0x11, 0x00


	//----- nvinfo : EIATTR_KPARAM_INFO
	.align		4
.L_19:
        /*0068*/ 	.byte	0x04, 0x17
        /*006a*/ 	.short	(.L_21 - .L_20)
.L_20:
        /*006c*/ 	.word	0x00000000
        /*0070*/ 	.short	0x0004
        /*0072*/ 	.short	0x001c
        /*0074*/ 	.byte	0x00, 0xf0, 0x11, 0x00


	//----- nvinfo : EIATTR_KPARAM_INFO
	.align		4
.L_21:
        /*0078*/ 	.byte	0x04, 0x17
        /*007a*/ 	.short	(.L_23 - .L_22)
.L_22:
        /*007c*/ 	.word	0x00000000
        /*0080*/ 	.short	0x0003
        /*0082*/ 	.short	0x0018
        /*0084*/ 	.byte	0x00, 0xf0, 0x11, 0x00


	//----- nvinfo : EIATTR_KPARAM_INFO
	.align		4
.L_23:
        /*0088*/ 	.byte	0x04, 0x17
        /*008a*/ 	.short	(.L_25 - .L_24)
.L_24:
        /*008c*/ 	.word	0x00000000
        /*0090*/ 	.short	0x0002
        /*0092*/ 	.short	0x0010
        /*0094*/ 	.byte	0x00, 0xf4, 0x21, 0x00


	//----- nvinfo : EIATTR_KPARAM_INFO
	.align		4
.L_25:
        /*0098*/ 	.byte	0x04, 0x17
        /*009a*/ 	.short	(.L_27 - .L_26)
.L_26:
        /*009c*/ 	.word	0x00000000
        /*00a0*/ 	.short	0x0001
        /*00a2*/ 	.short	0x0008
        /*00a4*/ 	.byte	0x00, 0xf4, 0x21, 0x00


	//----- nvinfo : EIATTR_KPARAM_INFO
	.align		4
.L_27:
        /*00a8*/ 	.byte	0x04, 0x17
        /*00aa*/ 	.short	(.L_29 - .L_28)
.L_28:
        /*00ac*/ 	.word	0x00000000
        /*00b0*/ 	.short	0x0000
        /*00b2*/ 	.short	0x0000
        /*00b4*/ 	.byte	0x00, 0xf4, 0x21, 0x00


	//----- nvinfo : EIATTR_SPARSE_MMA_MASK
	.align		4
.L_29:
        /*00b8*/ 	.byte	0x03, 0x50
        /*00ba*/ 	.short	0x0000


	//----- nvinfo : EIATTR_MAXREG_COUNT
	.align		4
        /*00bc*/ 	.byte	0x03, 0x1b
        /*00be*/ 	.short	0x00ff


	//----- nvinfo : EIATTR_NUM_BARRIERS
	.align		4
        /*00c0*/ 	.byte	0x02, 0x4c
        /*00c2*/ 	.byte	0x01
	.zero		1


	//----- nvinfo : EIATTR_MERCURY_ISA_VERSION
	.align		4
        /*00c4*/ 	.byte	0x03, 0x5f
        /*00c6*/ 	.short	0x0101


	//----- nvinfo : EIATTR_INT_WARP_WIDE_INSTR_OFFSETS
	.align		4
        /*00c8*/ 	.byte	0x04, 0x31
        /*00ca*/ 	.short	(.L_31 - .L_30)


	//   ....[0]....
.L_30:
        /*00cc*/ 	.word	0x00001330


	//   ....[1]....
        /*00d0*/ 	.word	0x00001350


	//   ....[2]....
        /*00d4*/ 	.word	0x00001360


	//   ....[3]....
        /*00d8*/ 	.word	0x00001440


	//   ....[4]....
        /*00dc*/ 	.word	0x00001700


	//   ....[5]....
        /*00e0*/ 	.word	0x00001710


	//   ....[6]....
        /*00e4*/ 	.word	0x00001780


	//   ....[7]....
        /*00e8*/ 	.word	0x00001790


	//   ....[8]....
        /*00ec*/ 	.word	0x00001ce0


	//   ....[9]....
        /*00f0*/ 	.word	0x00001cf0


	//----- nvinfo : EIATTR_COOP_GROUP_MASK_REGIDS
	.align		4
.L_31:
        /*00f4*/ 	.byte	0x04, 0x29
        /*00f6*/ 	.short	(.L_33 - .L_32)


	//   ....[0]....
.L_32:
        /*00f8*/ 	.word	0xffffffff


	//   ....[1]....
        /*00fc*/ 	.word	0xffffffff


	//   ....[2]....
        /*0100*/ 	.word	0xffffffff


	//----- nvinfo : EIATTR_COOP_GROUP_INSTR_OFFSETS
	.align		4
.L_33:
        /*0104*/ 	.byte	0x04, 0x28
        /*0106*/ 	.short	(.L_35 - .L_34)


	//   ....[0]....
.L_34:
        /*0108*/ 	.word	0x00000150


	//   ....[1]....
        /*010c*/ 	.word	0x00000720


	//   ....[2]....
        /*0110*/ 	.word	0x00000cd0


	//----- nvinfo : EIATTR_MBARRIER_INSTR_OFFSETS
	.align		4
.L_35:
        /*0114*/ 	.byte	0x04, 0x39
        /*0116*/ 	.short	(.L_37 - .L_36)


	//   ....[0]....
.L_36:
        /*0118*/ 	.word	0x000014a0
        /*011c*/ 	.word	0x000000ff
        /*0120*/ 	.word	0x00009000
        /*0124*/ 	.short	0x0100
        /*0126*/ 	.byte	0x0c
	.zero		1


	//   ....[1]....
        /*0128*/ 	.word	0x000014c0
        /*012c*/ 	.word	0x000000ff
        /*0130*/ 	.word	0x00009008
        /*0134*/ 	.short	0x0100
        /*0136*/ 	.byte	0x0c
	.zero		1


	//   ....[2]....
        /*0138*/ 	.word	0x000014f0
        /*013c*/ 	.word	0x000000ff
        /*0140*/ 	.word	0x00009010
        /*0144*/ 	.short	0x0100
        /*0146*/ 	.byte	0x0c
	.zero		1


	//   ....[3]....
        /*0148*/ 	.word	0x00001840
        /*014c*/ 	.word	0x000000ff
        /*0150*/ 	.word	0x00009000
        /*0154*/ 	.short	0x010a
        /*0156*/ 	.byte	0x14
	.zero		1


	//   ....[4]....
        /*0158*/ 	.word	0x00001b80
        /*015c*/ 	.word	0x000000ff
        /*0160*/ 	.word	0x00009000
        /*0164*/ 	.short	0x0108
        /*0166*/ 	.byte	0x0c
	.zero		1


	//   ....[5]....
        /*0168*/ 	.word	0x00001ca0
        /*016c*/ 	.word	0x000000ff
        /*0170*/ 	.word	0x00009008
        /*0174*/ 	.short	0x0108
        /*0176*/ 	.byte	0x0c
	.zero		1


	//   ....[6]....
        /*0178*/ 	.word	0x00001d20
        /*017c*/ 	.word	0x000000ff
        /*0180*/ 	.word	0x00009010
        /*0184*/ 	.short	0x0108
        /*0186*/ 	.byte	0x0c
	.zero		1


	//   ....[7]....
        /*0188*/ 	.word	0x00001df0
        /*018c*/ 	.word	0x000000ff
        /*0190*/ 	.word	0x00009000
        /*0194*/ 	.short	0x010a
        /*0196*/ 	.byte	0x14
	.zero		1


	//----- nvinfo : EIATTR_NUM_MBARRIERS
	.align		4
.L_37:
        /*0198*/ 	.byte	0x03, 0x38
        /*019a*/ 	.short	0x0003


	//----- nvinfo : EIATTR_EXIT_INSTR_OFFSETS
	.align		4
        /*019c*/ 	.byte	0x04, 0x1c
        /*019e*/ 	.short	(.L_39 - .L_38)


	//   ....[0]....
.L_38:
        /*01a0*/ 	.word	0x00001de0


	//----- nvinfo : EIATTR_REQNTID
	.align		4
.L_39:
        /*01a4*/ 	.byte	0x04, 0x10
        /*01a6*/ 	.short	(.L_41 - .L_40)
.L_40:
        /*01a8*/ 	.word	0x00000100
        /*01ac*/ 	.word	0x00000001
        /*01b0*/ 	.word	0x00000001


	//----- nvinfo : EIATTR_CRS_STACK_SIZE
	.align		4
.L_41:
        /*01b4*/ 	.byte	0x04, 0x1e
        /*01b6*/ 	.short	(.L_43 - .L_42)
.L_42:
        /*01b8*/ 	.word	0x00000000


	//----- nvinfo : EIATTR_CBANK_PARAM_SIZE
	.align		4
.L_43:
        /*01bc*/ 	.byte	0x03, 0x19
        /*01be*/ 	.short	0x0050


	//----- nvinfo : EIATTR_PARAM_CBANK
	.align		4
        /*01c0*/ 	.byte	0x04, 0x0a
        /*01c2*/ 	.short	(.L_45 - .L_44)
	.align		4
.L_44:
        /*01c4*/ 	.word	index@(.nv.constant0.gluon_wgmma)
        /*01c8*/ 	.short	0x0210
        /*01ca*/ 	.short	0x0050


	//----- nvinfo : EIATTR_SW_WAR
	.align		4
.L_45:
        /*01cc*/ 	.byte	0x04, 0x36
        /*01ce*/ 	.short	(.L_47 - .L_46)
.L_46:
        /*01d0*/ 	.word	0x00000008
.L_47:


//--------------------- .nv.callgraph             --------------------------
	.section	.nv.callgraph,"",@"SHT_CUDA_CALLGRAPH"
	.align	4
	.sectionentsize	8
	.align		4
        /*0000*/ 	.word	0x00000000
	.align		4
        /*0004*/ 	.word	0xffffffff
	.align		4
        /*0008*/ 	.word	0x00000000
	.align		4
        /*000c*/ 	.word	0xfffffffe
	.align		4
        /*0010*/ 	.word	0x00000000
	.align		4
        /*0014*/ 	.word	0xfffffffd
	.align		4
        /*0018*/ 	.word	0x00000000
	.align		4
        /*001c*/ 	.word	0xfffffffc


//--------------------- .text.gluon_wgmma         --------------------------
	.section	.text.gluon_wgmma,"ax",@progbits
	.align	128
        .global         gluon_wgmma
        .type           gluon_wgmma,@function
        .size           gluon_wgmma,(.L_x_52 - gluon_wgmma)
        .other          gluon_wgmma,@"STO_CUDA_ENTRY STV_DEFAULT"
gluon_wgmma:
.text.gluon_wgmma:
[----:B------:R-:W-:Y:S01]  /*0000*/  LDC R1, c[0x0][0x28] ;  /* 0x00000a00ff017b82 */ /* 0x000fe20000000800 */
[----:B------:R-:W1:Y:S07]  /*0010*/  S2R R0, SR_TID.X ;  /* 0x0000000000007919 */ /* 0x000e6e0000002100 */
[----:B------:R-:W2:Y:S01]  /*0020*/  S2UR UR4, SR_CgaCtaId ;  /* 0x00000000000479c3 */ /* 0x000ea20000008800 */
[----:B------:R-:W-:Y:S01]  /*0030*/  UMOV UR12, 0x400 ;  /* 0x00000400000c7882 */ /* 0x000fe20000000000 */
[----:B------:R-:W-:Y:S01]  /*0040*/  ULDC UR6, c[0x0][0xc] ;  /* 0x0000030000067ab9 */ /* 0x000fe20000000800 */
[----:B------:R-:W-:Y:S01]  /*0050*/  ULDC.64 UR28, c[0x0][0x250] ;  /* 0x00009400001c7ab9 */ /* 0x000fe20000000a00 */
[----:B------:R-:W-:Y:S04]  /*0060*/  BSSY B0, `(.L_x_0) ;  /* 0x000001f000007945 */ /* 0x000fe80003800000 */
[----:B------:R-:W3:Y:S08]  /*0070*/  LDC R2, c[0x0][0x228] ;  /* 0x00008a00ff027b82 */ /* 0x000ef00000000800 */
[----:B------:R-:W4:Y:S08]  /*0080*/  LDC R8, c[0x0][0x230] ;  /* 0x00008c00ff087b82 */ /* 0x000f300000000800 */
[----:B------:R-:W-:Y:S01]  /*0090*/  S2UR UR30, SR_CTAID.Y ;  /* 0x00000000001e79c3 */ /* 0x000fe20000002600 */
[----:B--2---:R-:W-:-:S03]  /*00a0*/  ULEA UR12, UR4, UR12, 0x18 ;  /* 0x0000000c040c7291 */ /* 0x004fc6000f8ec03f */
[----:B------:R-:W-:Y:S01]  /*00b0*/  ULDC UR4, c[0x0][0x10] ;  /* 0x0000040000047ab9 */ /* 0x000fe20000000800 */
[----:B-1----:R-:W-:-:S03]  /*00c0*/  LOP3.LUT R6, R0, 0xff, RZ, 0xc0, !PT ;  /* 0x000000ff00067812 */ /* 0x002fc600078ec0ff */
[----:B------:R-:W1:Y:S01]  /*00d0*/  S2UR UR5, SR_CTAID.Z ;  /* 0x00000000000579c3 */ /* 0x000e620000002700 */
[----:B---3--:R-:W-:Y:S01]  /*00e0*/  VIADD R2, R2, 0xffffffff ;  /* 0xffffffff02027836 */ /* 0x008fe20000000000 */
[C---:B------:R-:W-:Y:S02]  /*00f0*/  ISETP.GE.U32.AND P0, PT, R6.reuse, 0x20, PT ;  /* 0x000000200600780c */ /* 0x040fe40003f06070 */
[C---:B------:R-:W-:Y:S02]  /*0100*/  ISETP.NE.U32.AND P2, PT, R6.reuse, RZ, PT ;  /* 0x000000ff0600720c */ /* 0x040fe40003f45070 */
[----:B------:R-:W-:Y:S02]  /*0110*/  LEA R11, R6, UR12, 0x2 ;  /* 0x0000000c060b7c11 */ /* 0x000fe4000f8e10ff */
[----:B------:R-:W2:Y:S01]  /*0120*/  S2UR UR31, SR_CTAID.X ;  /* 0x00000000001f79c3 */ /* 0x000ea20000002500 */
[----:B----4-:R-:W-:-:S06]  /*0130*/  VIADD R14, R8, 0xffffffff ;  /* 0xffffffff080e7836 */ /* 0x010fcc0000000000 */
[----:B------:R3:W-:Y:S01]  /*0140*/  @!P0 STS [R11], RZ ;  /* 0x000000ff0b008388 */ /* 0x0007e20000000800 */
[----:B------:R-:W-:-:S03]  /*0150*/  NOP ;  /* 0x0000000000007918 */ /* 0x000fc60000000000 */
[----:B------:R3:W-:Y:S01]  /*0160*/  @!P2 STS [UR12+0x24], R2 ;  /* 0x00002402ff00a988 */ /* 0x0007e2000800080c */
[----:B-1----:R-:W-:-:S03]  /*0170*/  UIMAD UR4, UR5, UR4, UR30 ;  /* 0x00000004050472a4 */ /* 0x002fc6000f8e021e */
[----:B------:R3:W-:Y:S01]  /*0180*/  @!P2 STS [UR12+0x20], R14 ;  /* 0x0000200eff00a988 */ /* 0x0007e2000800080c */
[----:B--2---:R-:W-:-:S04]  /*0190*/  UIMAD UR4, UR4, UR6, UR31 ;  /* 0x00000006040472a4 */ /* 0x004fc8000f8e021f */
[----:B------:R-:W-:-:S03]  /*01a0*/  UIMAD UR5, UR4, 0x180, URZ ;  /* 0x00000180040578a4 */ /* 0x000fc6000f8e023f */
[----:B------:R-:W-:Y:S01]  /*01b0*/  UMOV UR4, URZ ;  /* 0x0000003f00047c82 */ /* 0x000fe20008000000 */
[----:B------:R-:W-:-:S04]  /*01c0*/  UIADD3 UR24, UP0, UR5, UR28, URZ ;  /* 0x0000001c05187290 */ /* 0x000fc8000ff1e03f */
[----:B------:R-:W-:Y:S01]  /*01d0*/  ULEA.HI.X.SX32 UR25, UR5, UR29, 0x1, UP0 ;  /* 0x0000001d05197291 */ /* 0x000fe200080f0e3f */
[----:B---3--:R-:W-:Y:S11]  /*01e0*/  @P2 BRA `(.L_x_1) ;  /* 0x0000000000182947 */ /* 0x008ff60003800000 */
[----:B------:R-:W1:Y:S01]  /*01f0*/  LDS R3, [UR12+0x8] ;  /* 0x0000080cff037984 */ /* 0x000e620008000800 */
[----:B------:R-:W2:Y:S01]  /*0200*/  LDC.64 R12, c[0x0][0x210] ;  /* 0x00008400ff0c7b82 */ /* 0x000ea20000000a00 */
[----:B------:R-:W-:Y:S02]  /*0210*/  IMAD.MOV.U32 R4, RZ, RZ, 0x70 ;  /* 0x00000070ff047424 */ /* 0x000fe400078e00ff */
[----:B--2---:R2:W-:Y:S03]  /*0220*/  STS.64 [UR12], R12 ;  /* 0x0000000cff007988 */ /* 0x0045e60008000a0c */
[----:B-1----:R-:W-:-:S05]  /*0230*/  LOP3.LUT R3, R3, 0x10, R4, 0xd8, !PT ;  /* 0x0000001003037812 */ /* 0x002fca00078ed804 */
[----:B------:R2:W-:Y:S02]  /*0240*/  STS [UR12+0x8], R3 ;  /* 0x00000803ff007988 */ /* 0x0005e4000800080c */
.L_x_1:
[----:B------:R-:W-:Y:S05]  /*0250*/  BSYNC B0 ;  /* 0x0000000000007941 */ /* 0x000fea0003800000 */
.L_x_0:
[----:B------:R-:W-:Y:S04]  /*0260*/  BSSY B0, `(.L_x_2) ;  /* 0x000000a000007945 */ /* 0x000fe80003800000 */
[----:B------:R-:W-:Y:S05]  /*0270*/  @P2 BRA `(.L_x_3) ;  /* 0x0000000000202947 */ /* 0x000fea0003800000 */
[----:B--2---:R-:W1:Y:S01]  /*0280*/  LDS R3, [UR12+0x34] ;  /* 0x0000340cff037984 */ /* 0x004e620008000800 */
[----:B------:R-:W-:Y:S02]  /*0290*/  IMAD.MOV.U32 R4, RZ, RZ, 0x1f000000 ;  /* 0x1f000000ff047424 */ /* 0x000fe400078e00ff */
[----:B------:R-:W-:Y:S01]  /*02a0*/  @!P2 IMAD.MOV.U32 R5, RZ, RZ, 0x7f ;  /* 0x0000007fff05a424 */ /* 0x000fe200078e00ff */
[----:B------:R-:W2:Y:S02]  /*02b0*/  @!P2 LDS R10, [UR12+0x38] ;  /* 0x0000380cff0aa984 */ /* 0x000ea40008000800 */
[----:B-1----:R-:W-:Y:S02]  /*02c0*/  LOP3.LUT R3, R3, 0xff000000, R4, 0xb8, !PT ;  /* 0xff00000003037812 */ /* 0x002fe400078eb804 */
[----:B--2---:R-:W-:-:S03]  /*02d0*/  @!P2 LOP3.LUT R4, R10, 0xff, R5, 0xb8, !PT ;  /* 0x000000ff0a04a812 */ /* 0x004fc600078eb805 */
[----:B------:R1:W-:Y:S04]  /*02e0*/  STS [UR12+0x34], R3 ;  /* 0x00003403ff007988 */ /* 0x0003e8000800080c */
[----:B------:R1:W-:Y:S02]  /*02f0*/  @!P2 STS [UR12+0x38], R4 ;  /* 0x00003804ff00a988 */ /* 0x0003e4000800080c */
.L_x_3:
[----:B------:R-:W-:Y:S05]  /*0300*/  BSYNC B0 ;  /* 0x0000000000007941 */ /* 0x000fea0003800000 */
.L_x_2:
[----:B------:R-:W-:Y:S04]  /*0310*/  BSSY B0, `(.L_x_4) ;  /* 0x000000e000007945 */ /* 0x000fe80003800000 */
[----:B------:R-:W-:Y:S05]  /*0320*/  @P2 BRA `(.L_x_5) ;  /* 0x0000000000302947 */ /* 0x000fea0003800000 */
[----:B-1----:R-:W1:Y:S01]  /*0330*/  LDS R4, [UR12+0x34] ;  /* 0x0000340cff047984 */ /* 0x002e620008000800 */
[----:B--2---:R-:W2:Y:S03]  /*0340*/  LDC.64 R12, c[0x0][0x238] ;  /* 0x00008e00ff0c7b82 */ /* 0x004ea60000000a00 */
[----:B------:R-:W3:Y:S01]  /*0350*/  LDS R3, [UR12+0x1c] ;  /* 0x00001c0cff037984 */ /* 0x000ee20008000800 */
[C---:B--2---:R-:W-:Y:S01]  /*0360*/  SHF.L.U64.HI R10, R12.reuse, 0x1, R13 ;  /* 0x000000010c0a7819 */ /* 0x044fe2000001020d */
[----:B------:R-:W-:-:S03]  /*0370*/  IMAD.SHL.U32 R5, R12, 0x2, RZ ;  /* 0x000000020c057824 */ /* 0x000fc600078e00ff */
[--C-:B------:R-:W-:Y:S02]  /*0380*/  SHF.R.U32.HI R12, RZ, 0x4, R10.reuse ;  /* 0x00000004ff0c7819 */ /* 0x100fe4000001160a */
[----:B------:R-:W-:-:S05]  /*0390*/  SHF.R.U64 R5, R5, 0x4, R10 ;  /* 0x0000000405057819 */ /* 0x000fca000000120a */
[----:B------:R4:W-:Y:S01]  /*03a0*/  STS [UR12+0xc], R5 ;  /* 0x00000c05ff007988 */ /* 0x0009e2000800080c */
[----:B-1----:R-:W-:Y:S02]  /*03b0*/  LOP3.LUT R4, R4, 0x7, RZ, 0xb8, !PT ;  /* 0x0000000704047812 */ /* 0x002fe400078eb8ff */
[----:B---3--:R-:W-:-:S03]  /*03c0*/  LOP3.LUT R3, R3, 0xf, R12, 0xb8, !PT ;  /* 0x0000000f03037812 */ /* 0x008fc600078eb80c */
[----:B------:R4:W-:Y:S04]  /*03d0*/  STS [UR12+0x34], R4 ;  /* 0x00003404ff007988 */ /* 0x0009e8000800080c */
[----:B------:R4:W-:Y:S02]  /*03e0*/  STS [UR12+0x1c], R3 ;  /* 0x00001c03ff007988 */ /* 0x0009e4000800080c */
.L_x_5:
[----:B------:R-:W-:Y:S05]  /*03f0*/  BSYNC B0 ;  /* 0x0000000000007941 */ /* 0x000fea0003800000 */
.L_x_4:
[----:B------:R-:W-:Y:S04]  /*0400*/  BSSY B1, `(.L_x_6) ;  /* 0x000001a000017945 */ /* 0x000fe80003800000 */
[----:B------:R-:W-:Y:S04]  /*0410*/  BSSY B0, `(.L_x_7) ;  /* 0x0000015000007945 */ /* 0x000fe80003800000 */
[----:B------:R-:W-:Y:S05]  /*0420*/  @P2 BRA `(.L_x_8) ;  /* 0x0000000000202947 */ /* 0x000fea0003800000 */
[----:B-12-4-:R-:W1:Y:S02]  /*0430*/  LDS R3, [UR12+0x34] ;  /* 0x0000340cff037984 */ /* 0x016e640008000800 */
[----:B-1----:R-:W-:-:S05]  /*0440*/  LOP3.LUT R3, R3, 0x38, RZ, 0xb8, !PT ;  /* 0x0000003803037812 */ /* 0x002fca00078eb8ff */
[----:B------:R1:W-:Y:S01]  /*0450*/  STS [UR12+0x34], R3 ;  /* 0x00003403ff007988 */ /* 0x0003e2000800080c */
[----:B------:R-:W-:Y:S05]  /*0460*/  @P2 BRA `(.L_x_9) ;  /* 0x0000000000202947 */ /* 0x000fea0003800000 */
[----:B-1----:R-:W1:Y:S01]  /*0470*/  LDS R3, [UR12+0x8] ;  /* 0x0000080cff037984 */ /* 0x002e620008000800 */
[----:B------:R-:W-:-:S05]  /*0480*/  IMAD.MOV.U32 R4, RZ, RZ, 0x780 ;  /* 0x00000780ff047424 */ /* 0x000fca00078e00ff */
[----:B-1----:R-:W-:-:S05]  /*0490*/  LOP3.LUT R3, R3, 0x300, R4, 0xd8, !PT ;  /* 0x0000030003037812 */ /* 0x002fca00078ed804 */
[----:B------:R3:W-:Y:S02]  /*04a0*/  STS [UR12+0x8], R3 ;  /* 0x00000803ff007988 */ /* 0x0007e4000800080c */
.L_x_8:
[----:B------:R-:W-:Y:S05]  /*04b0*/  @P2 BRA `(.L_x_10) ;  /* 0x0000000000282947 */ /* 0x000fea0003800000 */
[----:B-1234-:R-:W1:Y:S02]  /*04c0*/  LDS R3, [UR12+0x8] ;  /* 0x0000080cff037984 */ /* 0x01ee640008000800 */
[----:B-1----:R-:W-:-:S05]  /*04d0*/  LOP3.LUT R3, R3, 0x1800, RZ, 0xb8, !PT ;  /* 0x0000180003037812 */ /* 0x002fca00078eb8ff */
[----:B------:R2:W-:Y:S02]  /*04e0*/  STS [UR12+0x8], R3 ;  /* 0x00000803ff007988 */ /* 0x0005e4000800080c */
.L_x_9:
[----:B------:R-:W-:Y:S05]  /*04f0*/  @P2 BREAK B0 ;  /* 0x0000000000002942 */ /* 0x000fea0003800000 */
[----:B------:R-:W-:Y:S05]  /*0500*/  @P2 BRA `(.L_x_11) ;  /* 0x0000000000242947 */ /* 0x000fea0003800000 */
[----:B------:R-:W3:Y:S01]  /*0510*/  LDS R4, [UR12+0x8] ;  /* 0x0000080cff047984 */ /* 0x000ee20008000800 */
[----:B-12---:R-:W-:-:S05]  /*0520*/  IMAD.MOV.U32 R3, RZ, RZ, 0x6000 ;  /* 0x00006000ff037424 */ /* 0x006fca00078e00ff */
[----:B---3--:R-:W-:-:S04]  /*0530*/  LOP3.LUT R3, R4, 0x4000, R3, 0xd8, !PT ;  /* 0x0000400004037812 */ /* 0x008fc800078ed803 */
[----:B------:R-:W-:-:S05]  /*0540*/  LOP3.LUT R3, R3, 0x400000, RZ, 0xb8, !PT ;  /* 0x0040000003037812 */ /* 0x000fca00078eb8ff */
[----:B------:R5:W-:Y:S02]  /*0550*/  STS [UR12+0x8], R3 ;  /* 0x00000803ff007988 */ /* 0x000be4000800080c */
.L_x_10:
[----:B------:R-:W-:Y:S05]  /*0560*/  BSYNC B0 ;  /* 0x0000000000007941 */ /* 0x000fea0003800000 */
.L_x_7:
[----:B-12345:R-:W1:Y:S02]  /*0570*/  @!P2 LDS R3, [UR12+0x8] ;  /* 0x0000080cff03a984 */ /* 0x03ee640008000800 */
[----:B-1----:R-:W-:-:S05]  /*0580*/  @!P2 LOP3.LUT R3, R3, 0x8000, RZ, 0xb8, !PT ;  /* 0x000080000303a812 */ /* 0x002fca00078eb8ff */
[----:B------:R3:W-:Y:S02]  /*0590*/  @!P2 STS [UR12+0x8], R3 ;  /* 0x00000803ff00a988 */ /* 0x0007e4000800080c */
.L_x_11:
[----:B------:R-:W-:Y:S05]  /*05a0*/  BSYNC B1 ;  /* 0x0000000000017941 */ /* 0x000fea0003800000 */
.L_x_6:
[----:B------:R-:W-:Y:S05]  /*05b0*/  WARPSYNC.ALL ;  /* 0x0000000000007948 */ /* 0x000fea0003800000 */
[----:B-123--:R-:W1:Y:S02]  /*05c0*/  LDC R3, c[0x0][0x22c] ;  /* 0x00008b00ff037b82 */ /* 0x00ee640000000800 */
[----:B-1----:R-:W-:Y:S01]  /*05d0*/  VIADD R3, R3, 0xffffffff ;  /* 0xffffffff03037836 */ /* 0x002fe20000000000 */
[----:B------:R-:W-:Y:S06]  /*05e0*/  @P0 BRA `(.L_x_12) ;  /* 0x0000000000280947 */ /* 0x000fec0003800000 */
[----:B------:R-:W1:Y:S01]  /*05f0*/  S2R R4, SR_LANEID ;  /* 0x0000000000047919 */ /* 0x000e620000000000 */
[----:B------:R-:W-:Y:S05]  /*0600*/  WARPSYNC.ALL ;  /* 0x0000000000007948 */ /* 0x000fea0003800000 */
[----:B-1----:R-:W-:-:S05]  /*0610*/  IMAD.SHL.U32 R7, R4, 0x4, RZ ;  /* 0x0000000404077824 */ /* 0x002fca00078e00ff */
[----:B------:R-:W1:Y:S01]  /*0620*/  LDS R9, [R7+UR12] ;  /* 0x0000000c07097984 */ /* 0x000e620008000800 */
[----:B------:R-:W-:-:S05]  /*0630*/  IADD3 R4, P1, R7, UR24, RZ ;  /* 0x0000001807047c10 */ /* 0x000fca000ff3e0ff */
[----:B------:R-:W-:-:S05]  /*0640*/  IMAD.X R5, RZ, RZ, UR25, P1 ;  /* 0x00000019ff057e24 */ /* 0x000fca00088e06ff */
[----:B-1----:R1:W2:Y:S01]  /*0650*/  ATOMG.E.EXCH.STRONG.GPU PT, RZ, [R4], R9 ;  /* 0x0000000904ff73a8 */ /* 0x0022a200041ee100 */
[----:B------:R-:W-:-:S04]  /*0660*/  DEPBAR {5,4,3,2,1,0} ;  /* 0x0000003f0000791a */ /* 0x000fc80000000000 */
[----:B------:R1:W-:Y:S01]  /*0670*/  UTMACCTL.IV [UR24] ;  /* 0x00000000180079b9 */ /* 0x0003e20008000000 */
[----:B------:R-:W-:Y:S01]  /*0680*/  NOP ;  /* 0x0000000000007918 */ /* 0x000fe20000000000 */
.L_x_12:
[----:B------:R-:W-:Y:S05]  /*0690*/  @P0 BRA `(.L_x_13) ;  /* 0x00000000000c0947 */ /* 0x000fea0003800000 */
[----:B------:R0:W-:Y:S01]  /*06a0*/  UTMACMDFLUSH ;  /* 0x00000000000079b7 */ /* 0x0001e20000000000 */
[----:B------:R-:W-:Y:S05]  /*06b0*/  @P0 BRA `(.L_x_13) ;  /* 0x0000000000040947 */ /* 0x000fea0003800000 */
[----:B------:R-:W-:-:S04]  /*06c0*/  DEPBAR.LE SB0, 0x0 ;  /* 0x000080000000791a */ /* 0x000fc80000000000 */
.L_x_13:
[----:B------:R-:W-:Y:S05]  /*06d0*/  WARPSYNC.ALL ;  /* 0x0000000000007948 */ /* 0x000fea0003800000 */
[----:B--2---:R-:W-:Y:S06]  /*06e0*/  BAR.SYNC.DEFER_BLOCKING 0x0 ;  /* 0x0000000000007b1d */ /* 0x004fec0000010000 */
[----:B------:R-:W-:Y:S02]  /*06f0*/  BSSY B1, `(.L_x_14) ;  /* 0x000000b000017945 */ /* 0x000fe40003800000 */
[----:B------:R-:W-:Y:S06]  /*0700*/  BAR.SYNC.DEFER_BLOCKING 0x0 ;  /* 0x0000000000007b1d */ /* 0x000fec0000010000 */
[----:B------:R2:W-:Y:S01]  /*0710*/  @!P0 STS [R11], RZ ;  /* 0x000000ff0b008388 */ /* 0x0005e20000000800 */
[----:B------:R-:W-:Y:S01]  /*0720*/  NOP ;  /* 0x0000000000007918 */ /* 0x000fe20000000000 */
[----:B------:R-:W-:Y:S05]  /*0730*/  @P2 BRA `(.L_x_15) ;  /* 0x0000000000182947 */ /* 0x000fea0003800000 */
[----:B-1----:R-:W1:Y:S01]  /*0740*/  LDS R4, [UR12+0x8] ;  /* 0x0000080cff047984 */ /* 0x002e620008000800 */
[----:B------:R-:W3:Y:S01]  /*0750*/  LDC.64 R12, c[0x0][0x218] ;  /* 0x00008600ff0c7b82 */ /* 0x000ee20000000a00 */
[----:B------:R-:W-:Y:S02]  /*0760*/  IMAD.MOV.U32 R5, RZ, RZ, 0x70 ;  /* 0x00000070ff057424 */ /* 0x000fe400078e00ff */
[----:B---3--:R3:W-:Y:S03]  /*0770*/  STS.64 [UR12], R12 ;  /* 0x0000000cff007988 */ /* 0x0087e60008000a0c */
[----:B-1----:R-:W-:-:S05]  /*0780*/  LOP3.LUT R4, R4, 0x10, R5, 0xd8, !PT ;  /* 0x0000001004047812 */ /* 0x002fca00078ed805 */
[----:B------:R3:W-:Y:S02]  /*0790*/  STS [UR12+0x8], R4 ;  /* 0x00000804ff007988 */ /* 0x0007e4000800080c */
.L_x_15:
[----:B-1----:R-:W-:Y:S05]  /*07a0*/  BSYNC B1 ;  /* 0x0000000000017941 */ /* 0x002fea0003800000 */
.L_x_14:
[----:B------:R-:W-:Y:S04]  /*07b0*/  BSSY B1, `(.L_x_16) ;  /* 0x000000a000017945 */ /* 0x000fe80003800000 */
[----:B------:R-:W-:Y:S05]  /*07c0*/  @P2 BRA `(.L_x_17) ;  /* 0x0000000000202947 */ /* 0x000fea0003800000 */
[----:B---3--:R-:W1:Y:S01]  /*07d0*/  LDS R4, [UR12+0x34] ;  /* 0x0000340cff047984 */ /* 0x008e620008000800 */
[----:B------:R-:W-:Y:S02]  /*07e0*/  IMAD.MOV.U32 R5, RZ, RZ, 0x3f000000 ;  /* 0x3f000000ff057424 */ /* 0x000fe400078e00ff */
[----:B------:R-:W-:Y:S01]  /*07f0*/  @!P2 IMAD.MOV.U32 R7, RZ, RZ, 0x1f ;  /* 0x0000001fff07a424 */ /* 0x000fe200078e00ff */
[----:B------:R-:W3:Y:S02]  /*0800*/  @!P2 LDS R10, [UR12+0x38] ;  /* 0x0000380cff0aa984 */ /* 0x000ee40008000800 */
[----:B-1----:R-:W-:Y:S02]  /*0810*/  LOP3.LUT R4, R4, 0xff000000, R5, 0xb8, !PT ;  /* 0xff00000004047812 */ /* 0x002fe400078eb805 */
[----:B---3--:R-:W-:-:S03]  /*0820*/  @!P2 LOP3.LUT R5, R10, 0xff, R7, 0xb8, !PT ;  /* 0x000000ff0a05a812 */ /* 0x008fc600078eb807 */
[----:B------:R1:W-:Y:S04]  /*0830*/  STS [UR12+0x34], R4 ;  /* 0x00003404ff007988 */ /* 0x0003e8000800080c */
[----:B------:R1:W-:Y:S02]  /*0840*/  @!P2 STS [UR12+0x38], R5 ;  /* 0x00003805ff00a988 */ /* 0x0003e4000800080c */
.L_x_17:
[----:B------:R-:W-:Y:S05]  /*0850*/  BSYNC B1 ;  /* 0x0000000000017941 */ /* 0x000fea0003800000 */
.L_x_16:
[----:B------:R-:W-:Y:S04]  /*0860*/  BSSY B1, `(.L_x_18) ;  /* 0x0000004000017945 */ /* 0x000fe80003800000 */
[----:B------:R-:W-:Y:S05]  /*0870*/  @P2 BRA `(.L_x_19) ;  /* 0x0000000000082947 */ /* 0x000fea0003800000 */
[----:B------:R4:W-:Y:S04]  /*0880*/  STS [UR12+0x24], R14 ;  /* 0x0000240eff007988 */ /* 0x0009e8000800080c */
[----:B------:R4:W-:Y:S02]  /*0890*/  STS [UR12+0x20], R3 ;  /* 0x00002003ff007988 */ /* 0x0009e4000800080c */
.L_x_19:
[----:B------:R-:W-:Y:S05]  /*08a0*/  BSYNC B1 ;  /* 0x0000000000017941 */ /* 0x000fea0003800000 */
.L_x_18:
[----:B------:R-:W-:Y:S04]  /*08b0*/  BSSY B1, `(.L_x_20) ;  /* 0x000000e000017945 */ /* 0x000fe80003800000 */
[----:B------:R-:W-:Y:S05]  /*08c0*/  @P2 BRA `(.L_x_21) ;  /* 0x0000000000302947 */ /* 0x000fea0003800000 */
[----:B-1----:R-:W1:Y:S01]  /*08d0*/  LDS R5, [UR12+0x34] ;  /* 0x0000340cff057984 */ /* 0x002e620008000800 */
[----:B---3--:R-:W3:Y:S03]  /*08e0*/  LDC.64 R12, c[0x0][0x240] ;  /* 0x00009000ff0c7b82 */ /* 0x008ee60000000a00 */
[----:B------:R-:W5:Y:S01]  /*08f0*/  LDS R4, [UR12+0x1c] ;  /* 0x00001c0cff047984 */ /* 0x000f620008000800 */
[C---:B---3--:R-:W-:Y:S01]  /*0900*/  SHF.L.U64.HI R10, R12.reuse, 0x1, R13 ;  /* 0x000000010c0a7819 */ /* 0x048fe2000001020d */
[----:B------:R-:W-:-:S03]  /*0910*/  IMAD.SHL.U32 R7, R12, 0x2, RZ ;  /* 0x000000020c077824 */ /* 0x000fc600078e00ff */
[--C-:B------:R-:W-:Y:S02]  /*0920*/  SHF.R.U32.HI R9, RZ, 0x4, R10.reuse ;  /* 0x00000004ff097819 */ /* 0x100fe4000001160a */
[----:B------:R-:W-:-:S05]  /*0930*/  SHF.R.U64 R7, R7, 0x4, R10 ;  /* 0x0000000407077819 */ /* 0x000fca000000120a */
[----:B------:R3:W-:Y:S01]  /*0940*/  STS [UR12+0xc], R7 ;  /* 0x00000c07ff007988 */ /* 0x0007e2000800080c */
[----:B-1----:R-:W-:Y:S02]  /*0950*/  LOP3.LUT R5, R5, 0x7, RZ, 0xb8, !PT ;  /* 0x0000000705057812 */ /* 0x002fe400078eb8ff */
[----:B-----5:R-:W-:-:S03]  /*0960*/  LOP3.LUT R4, R4, 0xf, R9, 0xb8, !PT ;  /* 0x0000000f04047812 */ /* 0x020fc600078eb809 */
[----:B------:R3:W-:Y:S04]  /*0970*/  STS [UR12+0x34], R5 ;  /* 0x00003405ff007988 */ /* 0x0007e8000800080c */
[----:B------:R3:W-:Y:S02]  /*0980*/  STS [UR12+0x1c], R4 ;  /* 0x00001c04ff007988 */ /* 0x0007e4000800080c */
.L_x_21:
[----:B------:R-:W-:Y:S05]  /*0990*/  BSYNC B1 ;  /* 0x0000000000017941 */ /* 0x000fea0003800000 */
.L_x_20:
[----:B------:R-:W-:Y:S04]  /*09a0*/  BSSY B2, `(.L_x_22) ;  /* 0x000001a000027945 */ /* 0x000fe80003800000 */
[----:B------:R-:W-:Y:S04]  /*09b0*/  BSSY B1, `(.L_x_23) ;  /* 0x0000015000017945 */ /* 0x000fe80003800000 */
[----:B------:R-:W-:Y:S05]  /*09c0*/  @P2 BRA `(.L_x_24) ;  /* 0x0000000000202947 */ /* 0x000fea0003800000 */
[----:B-1-3--:R-:W1:Y:S02]  /*09d0*/  LDS R4, [UR12+0x34] ;  /* 0x0000340cff047984 */ /* 0x00ae640008000800 */
[----:B-1----:R-:W-:-:S05]  /*09e0*/  LOP3.LUT R4, R4, 0x38, RZ, 0xb8, !PT ;  /* 0x0000003804047812 */ /* 0x002fca00078eb8ff */
[----:B------:R1:W-:Y:S01]  /*09f0*/  STS [UR12+0x34], R4 ;  /* 0x00003404ff007988 */ /* 0x0003e2000800080c */
[----:B------:R-:W-:Y:S05]  /*0a00*/  @P2 BRA `(.L_x_25) ;  /* 0x0000000000202947 */ /* 0x000fea0003800000 */
[----:B-1----:R-:W1:Y:S01]  /*0a10*/  LDS R4, [UR12+0x8] ;  /* 0x0000080cff047984 */ /* 0x002e620008000800 */
[----:B------:R-:W-:-:S05]  /*0a20*/  IMAD.MOV.U32 R5, RZ, RZ, 0x780 ;  /* 0x00000780ff057424 */ /* 0x000fca00078e00ff */
[----:B-1----:R-:W-:-:S05]  /*0a30*/  LOP3.LUT R4, R4, 0x300, R5, 0xd8, !PT ;  /* 0x0000030004047812 */ /* 0x002fca00078ed805 */
[----:B------:R5:W-:Y:S02]  /*0a40*/  STS [UR12+0x8], R4 ;  /* 0x00000804ff007988 */ /* 0x000be4000800080c */
.L_x_24:
[----:B------:R-:W-:Y:S05]  /*0a50*/  @P2 BRA `(.L_x_26) ;  /* 0x0000000000282947 */ /* 0x000fea0003800000 */
[----:B-1-3-5:R-:W1:Y:S02]  /*0a60*/  LDS R4, [UR12+0x8] ;  /* 0x0000080cff047984 */ /* 0x02ae640008000800 */
[----:B-1----:R-:W-:-:S05]  /*0a70*/  LOP3.LUT R4, R4, 0x1800, RZ, 0xb8, !PT ;  /* 0x0000180004047812 */ /* 0x002fca00078eb8ff */
[----:B------:R3:W-:Y:S02]  /*0a80*/  STS [UR12+0x8], R4 ;  /* 0x00000804ff007988 */ /* 0x0007e4000800080c */
.L_x_25:
[----:B------:R-:W-:Y:S05]  /*0a90*/  @P2 BREAK B1 ;  /* 0x0000000000012942 */ /* 0x000fea0003800000 */
[----:B------:R-:W-:Y:S05]  /*0aa0*/  @P2 BRA `(.L_x_27) ;  /* 0x0000000000242947 */ /* 0x000fea0003800000 */
[----:B-1-3--:R-:W1:Y:S01]  /*0ab0*/  LDS R4, [UR12+0x8] ;  /* 0x0000080cff047984 */ /* 0x00ae620008000800 */
[----:B------:R-:W-:-:S05]  /*0ac0*/  IMAD.MOV.U32 R5, RZ, RZ, 0x6000 ;  /* 0x00006000ff057424 */ /* 0x000fca00078e00ff */
[----:B-1----:R-:W-:-:S04]  /*0ad0*/  LOP3.LUT R4, R4, 0x6000, R5, 0xd8, !PT ;  /* 0x0000600004047812 */ /* 0x002fc800078ed805 */
[----:B------:R-:W-:-:S05]  /*0ae0*/  LOP3.LUT R4, R4, 0x400000, RZ, 0xb8, !PT ;  /* 0x0040000004047812 */ /* 0x000fca00078eb8ff */
[----:B------:R1:W-:Y:S02]  /*0af0*/  STS [UR12+0x8], R4 ;  /* 0x00000804ff007988 */ /* 0x0003e4000800080c */
.L_x_26:
[----:B------:R-:W-:Y:S05]  /*0b00*/  BSYNC B1 ;  /* 0x0000000000017941 */ /* 0x000fea0003800000 */
.L_x_23:
[----:B-1-3-5:R-:W1:Y:S02]  /*0b10*/  @!P2 LDS R4, [UR12+0x8] ;  /* 0x0000080cff04a984 */ /* 0x02ae640008000800 */
[----:B-1----:R-:W-:-:S05]  /*0b20*/  @!P2 LOP3.LUT R4, R4, 0x8000, RZ, 0xb8, !PT ;  /* 0x000080000404a812 */ /* 0x002fca00078eb8ff */
[----:B------:R5:W-:Y:S02]  /*0b30*/  @!P2 STS [UR12+0x8], R4 ;  /* 0x00000804ff00a988 */ /* 0x000be4000800080c */
.L_x_27:
[----:B------:R-:W-:Y:S05]  /*0b40*/  BSYNC B2 ;  /* 0x0000000000027941 */ /* 0x000fea0003800000 */
.L_x_22:
[----:B------:R-:W-:Y:S05]  /*0b50*/  WARPSYNC.ALL ;  /* 0x0000000000007948 */ /* 0x000fea0003800000 */
[----:B------:R-:W-:-:S04]  /*0b60*/  UIADD3 UR27, UR5, 0x80, URZ ;  /* 0x00000080051b7890 */ /* 0x000fc8000fffe03f */
[----:B------:R-:W-:-:S04]  /*0b70*/  UIADD3 UR26, UP0, UR27, UR28, URZ ;  /* 0x0000001c1b1a7290 */ /* 0x000fc8000ff1e03f */
[----:B------:R-:W-:Y:S01]  /*0b80*/  ULEA.HI.X.SX32 UR27, UR27, UR29, 0x1, UP0 ;  /* 0x0000001d1b1b7291 */ /* 0x000fe200080f0e3f */
[----:B------:R-:W-:Y:S11]  /*0b90*/  @P0 BRA `(.L_x_28) ;  /* 0x0000000000280947 */ /* 0x000ff60003800000 */
[----:B-1-3-5:R-:W1:Y:S01]  /*0ba0*/  S2R R4, SR_LANEID ;  /* 0x0000000000047919 */ /* 0x02ae620000000000 */
[----:B------:R-:W-:Y:S05]  /*0bb0*/  WARPSYNC.ALL ;  /* 0x0000000000007948 */ /* 0x000fea0003800000 */
[----:B-1----:R-:W-:-:S05]  /*0bc0*/  IMAD.SHL.U32 R9, R4, 0x4, RZ ;  /* 0x0000000404097824 */ /* 0x002fca00078e00ff */
[----:B------:R-:W1:Y:S01]  /*0bd0*/  LDS R7, [R9+UR12] ;  /* 0x0000000c09077984 */ /* 0x000e620008000800 */
[----:B------:R-:W-:-:S05]  /*0be0*/  IADD3 R4, P1, R9, UR26, RZ ;  /* 0x0000001a09047c10 */ /* 0x000fca000ff3e0ff */
[----:B------:R-:W-:-:S05]  /*0bf0*/  IMAD.X R5, RZ, RZ, UR27, P1 ;  /* 0x0000001bff057e24 */ /* 0x000fca00088e06ff */
[----:B-1----:R1:W3:Y:S01]  /*0c00*/  ATOMG.E.EXCH.STRONG.GPU PT, RZ, [R4], R7 ;  /* 0x0000000704ff73a8 */ /* 0x0022e200041ee100 */
[----:B------:R-:W-:-:S04]  /*0c10*/  DEPBAR {5,4,3,2,1,0} ;  /* 0x0000003f0000791a */ /* 0x000fc80000000000 */
[----:B------:R1:W-:Y:S01]  /*0c20*/  UTMACCTL.IV [UR26] ;  /* 0x000000001a0079b9 */ /* 0x0003e20008000000 */
[----:B------:R-:W-:Y:S01]  /*0c30*/  NOP ;  /* 0x0000000000007918 */ /* 0x000fe20000000000 */
.L_x_28:
[----:B------:R-:W-:Y:S05]  /*0c40*/  @P0 BRA `(.L_x_29) ;  /* 0x00000000000c0947 */ /* 0x000fea0003800000 */
[----:B------:R0:W-:Y:S01]  /*0c50*/  UTMACMDFLUSH ;  /* 0x00000000000079b7 */ /* 0x0001e20000000000 */
[----:B------:R-:W-:Y:S05]  /*0c60*/  @P0 BRA `(.L_x_29) ;  /* 0x0000000000040947 */ /* 0x000fea0003800000 */
[----:B------:R-:W-:-:S04]  /*0c70*/  DEPBAR.LE SB0, 0x0 ;  /* 0x000080000000791a */ /* 0x000fc80000000000 */
.L_x_29:
[----:B------:R-:W-:Y:S05]  /*0c80*/  WARPSYNC.ALL ;  /* 0x0000000000007948 */ /* 0x000fea0003800000 */
[----:B---3--:R-:W-:Y:S06]  /*0c90*/  BAR.SYNC.DEFER_BLOCKING 0x0 ;  /* 0x0000000000007b1d */ /* 0x008fec0000010000 */
[----:B------:R-:W-:Y:S02]  /*0ca0*/  BSSY B2, `(.L_x_30) ;  /* 0x000000b000027945 */ /* 0x000fe40003800000 */
[----:B------:R-:W-:Y:S06]  /*0cb0*/  BAR.SYNC.DEFER_BLOCKING 0x0 ;  /* 0x0000000000007b1d */ /* 0x000fec0000010000 */
[----:B------:R3:W-:Y:S01]  /*0cc0*/  @!P0 STS [R11], RZ ;  /* 0x000000ff0b008388 */ /* 0x0007e20000000800 */
[----:B------:R-:W-:Y:S01]  /*0cd0*/  NOP ;  /* 0x0000000000007918 */ /* 0x000fe20000000000 */
[----:B------:R-:W-:Y:S05]  /*0ce0*/  @P2 BRA `(.L_x_31) ;  /* 0x0000000000182947 */ /* 0x000fea0003800000 */
[----:B-1---5:R-:W1:Y:S01]  /*0cf0*/  LDS R4, [UR12+0x8] ;  /* 0x0000080cff047984 */ /* 0x022e620008000800 */
[----:B--23--:R-:W2:Y:S01]  /*0d00*/  LDC.64 R10, c[0x0][0x220] ;  /* 0x00008800ff0a7b82 */ /* 0x00cea20000000a00 */
[----:B------:R-:W-:Y:S02]  /*0d10*/  IMAD.MOV.U32 R5, RZ, RZ, 0x70 ;  /* 0x00000070ff057424 */ /* 0x000fe400078e00ff */
[----:B--2---:R2:W-:Y:S03]  /*0d20*/  STS.64 [UR12], R10 ;  /* 0x0000000aff007988 */ /* 0x0045e60008000a0c */
[----:B-1----:R-:W-:-:S05]  /*0d30*/  LOP3.LUT R4, R4, 0x10, R5, 0xd8, !PT ;  /* 0x0000001004047812 */ /* 0x002fca00078ed805 */
[----:B------:R2:W-:Y:S02]  /*0d40*/  STS [UR12+0x8], R4 ;  /* 0x00000804ff007988 */ /* 0x0005e4000800080c */
.L_x_31:
[----:B-1----:R-:W-:Y:S05]  /*0d50*/  BSYNC B2 ;  /* 0x0000000000027941 */ /* 0x002fea0003800000 */
.L_x_30:
[----:B------:R-:W-:Y:S04]  /*0d60*/  BSSY B3, `(.L_x_32) ;  /* 0x0000011000037945 */ /* 0x000fe80003800000 */
[----:B------:R-:W-:Y:S04]  /*0d70*/  BSSY B2, `(.L_x_33) ;  /* 0x000000e000027945 */ /* 0x000fe80003800000 */
[----:B------:R-:W-:Y:S05]  /*0d80*/  @P2 BRA `(.L_x_34) ;  /* 0x0000000000242947 */ /* 0x000fea0003800000 */
[----:B--2--5:R-:W1:Y:S01]  /*0d90*/  LDS R4, [UR12+0x34] ;  /* 0x0000340cff047984 */ /* 0x024e620008000800 */
[----:B------:R-:W-:-:S05]  /*0da0*/  IMAD.MOV.U32 R5, RZ, RZ, 0x3f000000 ;  /* 0x3f000000ff057424 */ /* 0x000fca00078e00ff */
[----:B-1----:R-:W-:-:S05]  /*0db0*/  LOP3.LUT R4, R4, 0xff000000, R5, 0xb8, !PT ;  /* 0xff00000004047812 */ /* 0x002fca00078eb805 */
[----:B------:R1:W-:Y:S01]  /*0dc0*/  STS [UR12+0x34], R4 ;  /* 0x00003404ff007988 */ /* 0x0003e2000800080c */
[----:B------:R-:W-:Y:S05]  /*0dd0*/  @P2 BRA `(.L_x_35) ;  /* 0x00000000001c2947 */ /* 0x000fea0003800000 */
[----:B-1----:R-:W1:Y:S01]  /*0de0*/  LDS R4, [UR12+0x38] ;  /* 0x0000380cff047984 */ /* 0x002e620008000800 */
[----:B------:R-:W-:-:S05]  /*0df0*/  IMAD.MOV.U32 R5, RZ, RZ, 0x7f ;  /* 0x0000007fff057424 */ /* 0x000fca00078e00ff */
[----:B-1----:R-:W-:-:S05]  /*0e00*/  LOP3.LUT R4, R4, 0xff, R5, 0xb8, !PT ;  /* 0x000000ff04047812 */ /* 0x002fca00078eb805 */
[----:B------:R1:W-:Y:S02]  /*0e10*/  STS [UR12+0x38], R4 ;  /* 0x00003804ff007988 */ /* 0x0003e4000800080c */
.L_x_34:
[----:B------:R-:W-:Y:S05]  /*0e20*/  @P2 BREAK B2 ;  /* 0x0000000000022942 */ /* 0x000fea0003800000 */
[----:B------:R-:W-:Y:S05]  /*0e30*/  @P2 BRA `(.L_x_36) ;  /* 0x00000000000c2947 */ /* 0x000fea0003800000 */
[----:B------:R1:W-:Y:S02]  /*0e40*/  STS [UR12+0x20], R3 ;  /* 0x00002003ff007988 */ /* 0x0003e4000800080c */
.L_x_35:
[----:B------:R-:W-:Y:S05]  /*0e50*/  BSYNC B2 ;  /* 0x0000000000027941 */ /* 0x000fea0003800000 */
.L_x_33:
[----:B------:R1:W-:Y:S02]  /*0e60*/  @!P2 STS [UR12+0x24], R2 ;  /* 0x00002402ff00a988 */ /* 0x0003e4000800080c */
.L_x_36:
[----:B------:R-:W-:Y:S05]  /*0e70*/  BSYNC B3 ;  /* 0x0000000000037941 */ /* 0x000fea0003800000 */
.L_x_32:
[----:B------:R-:W-:Y:S05]  /*0e80*/  WARPSYNC.ALL ;  /* 0x0000000000007948 */ /* 0x000fea0003800000 */
[----:B------:R-:W-:Y:S04]  /*0e90*/  BSSY B3, `(.L_x_37) ;  /* 0x000000e000037945 */ /* 0x000fe80003800000 */
[----:B------:R-:W-:Y:S05]  /*0ea0*/  @P2 BRA `(.L_x_38) ;  /* 0x0000000000302947 */ /* 0x000fea0003800000 */
[----:B-1--4-:R-:W1:Y:S01]  /*0eb0*/  LDS R3, [UR12+0x34] ;  /* 0x0000340cff037984 */ /* 0x012e620008000800 */
[----:B--2--5:R-:W2:Y:S03]  /*0ec0*/  LDC.64 R4, c[0x0][0x248] ;  /* 0x00009200ff047b82 */ /* 0x024ea60000000a00 */
[----:B------:R-:W4:Y:S01]  /*0ed0*/  LDS R2, [UR12+0x1c] ;  /* 0x00001c0cff027984 */ /* 0x000f220008000800 */
[C---:B--2---:R-:W-:Y:S01]  /*0ee0*/  SHF.L.U64.HI R5, R4.reuse, 0x1, R5 ;  /* 0x0000000104057819 */ /* 0x044fe20000010205 */
[----:B------:R-:W-:-:S03]  /*0ef0*/  IMAD.SHL.U32 R4, R4, 0x2, RZ ;  /* 0x0000000204047824 */ /* 0x000fc600078e00ff */
[--C-:B------:R-:W-:Y:S02]  /*0f00*/  SHF.R.U32.HI R7, RZ, 0x4, R5.reuse ;  /* 0x00000004ff077819 */ /* 0x100fe40000011605 */
[----:B------:R-:W-:-:S05]  /*0f10*/  SHF.R.U64 R4, R4, 0x4, R5 ;  /* 0x0000000404047819 */ /* 0x000fca0000001205 */
[----:B------:R2:W-:Y:S01]  /*0f20*/  STS [UR12+0xc], R4 ;  /* 0x00000c04ff007988 */ /* 0x0005e2000800080c */
[----:B-1----:R-:W-:Y:S02]  /*0f30*/  LOP3.LUT R3, R3, 0x7, RZ, 0xb8, !PT ;  /* 0x0000000703037812 */ /* 0x002fe400078eb8ff */
[----:B----4-:R-:W-:-:S03]  /*0f40*/  LOP3.LUT R2, R2, 0xf, R7, 0xb8, !PT ;  /* 0x0000000f02027812 */ /* 0x010fc600078eb807 */
[----:B------:R2:W-:Y:S04]  /*0f50*/  STS [UR12+0x34], R3 ;  /* 0x00003403ff007988 */ /* 0x0005e8000800080c */
[----:B------:R2:W-:Y:S02]  /*0f60*/  STS [UR12+0x1c], R2 ;  /* 0x00001c02ff007988 */ /* 0x0005e4000800080c */
.L_x_38:
[----:B------:R-:W-:Y:S05]  /*0f70*/  BSYNC B3 ;  /* 0x0000000000037941 */ /* 0x000fea0003800000 */
.L_x_37:
[----:B------:R-:W-:Y:S04]  /*0f80*/  BSSY B3, `(.L_x_39) ;  /* 0x000001a000037945 */ /* 0x000fe80003800000 */
[----:B------:R-:W-:Y:S04]  /*0f90*/  BSSY B4, `(.L_x_40) ;  /* 0x0000015000047945 */ /* 0x000fe80003800000 */
[----:B------:R-:W-:Y:S05]  /*0fa0*/  @P2 BRA `(.L_x_41) ;  /* 0x0000000000202947 */ /* 0x000fea0003800000 */
[----:B-12---:R-:W1:Y:S02]  /*0fb0*/  LDS R2, [UR12+0x34] ;  /* 0x0000340cff027984 */ /* 0x006e640008000800 */
[----:B-1----:R-:W-:-:S05]  /*0fc0*/  LOP3.LUT R2, R2, 0x38, RZ, 0xb8, !PT ;  /* 0x0000003802027812 */ /* 0x002fca00078eb8ff */
[----:B------:R1:W-:Y:S01]  /*0fd0*/  STS [UR12+0x34], R2 ;  /* 0x00003402ff007988 */ /* 0x0003e2000800080c */
[----:B------:R-:W-:Y:S05]  /*0fe0*/  @P2 BRA `(.L_x_42) ;  /* 0x0000000000202947 */ /* 0x000fea0003800000 */
[----:B-1----:R-:W1:Y:S01]  /*0ff0*/  LDS R2, [UR12+0x8] ;  /* 0x0000080cff027984 */ /* 0x002e620008000800 */
[----:B----4-:R-:W-:-:S05]  /*1000*/  IMAD.MOV.U32 R3, RZ, RZ, 0x780 ;  /* 0x00000780ff037424 */ /* 0x010fca00078e00ff */
[----:B-1----:R-:W-:-:S05]  /*1010*/  LOP3.LUT R2, R2, 0x300, R3, 0xd8, !PT ;  /* 0x0000030002027812 */ /* 0x002fca00078ed803 */
[----:B------:R1:W-:Y:S02]  /*1020*/  STS [UR12+0x8], R2 ;  /* 0x00000802ff007988 */ /* 0x0003e4000800080c */
.L_x_41:
[----:B------:R-:W-:Y:S05]  /*1030*/  @P2 BRA `(.L_x_43) ;  /* 0x0000000000282947 */ /* 0x000fea0003800000 */
[----:B-12---:R-:W1:Y:S02]  /*1040*/  LDS R2, [UR12+0x8] ;  /* 0x0000080cff027984 */ /* 0x006e640008000800 */
[----:B-1----:R-:W-:-:S05]  /*1050*/  LOP3.LUT R2, R2, 0x1800, RZ, 0xb8, !PT ;  /* 0x0000180002027812 */ /* 0x002fca00078eb8ff */
[----:B------:R2:W-:Y:S02]  /*1060*/  STS [UR12+0x8], R2 ;  /* 0x00000802ff007988 */ /* 0x0005e4000800080c */
.L_x_42:
[----:B------:R-:W-:Y:S05]  /*1070*/  @P2 BREAK B4 ;  /* 0x0000000000042942 */ /* 0x000fea0003800000 */
[----:B------:R-:W-:Y:S05]  /*1080*/  @P2 BRA `(.L_x_44) ;  /* 0x0000000000242947 */ /* 0x000fea0003800000 */
[----:B-12---:R-:W1:Y:S01]  /*1090*/  LDS R2, [UR12+0x8] ;  /* 0x0000080cff027984 */ /* 0x006e620008000800 */
[----:B----4-:R-:W-:-:S05]  /*10a0*/  IMAD.MOV.U32 R3, RZ, RZ, 0x6000 ;  /* 0x00006000ff037424 */ /* 0x010fca00078e00ff */
[----:B-1----:R-:W-:-:S04]  /*10b0*/  LOP3.LUT R2, R2, 0x6000, R3, 0xd8, !PT ;  /* 0x0000600002027812 */ /* 0x002fc800078ed803 */
[----:B------:R-:W-:-:S05]  /*10c0*/  LOP3.LUT R2, R2, 0x400000, RZ, 0xb8, !PT ;  /* 0x0040000002027812 */ /* 0x000fca00078eb8ff */
[----:B------:R1:W-:Y:S02]  /*10d0*/  STS [UR12+0x8], R2 ;  /* 0x00000802ff007988 */ /* 0x0003e4000800080c */
.L_x_43:
[----:B------:R-:W-:Y:S05]  /*10e0*/  BSYNC B4 ;  /* 0x0000000000047941 */ /* 0x000fea0003800000 */
.L_x_40:
[----:B-12---:R-:W1:Y:S02]  /*10f0*/  @!P2 LDS R2, [UR12+0x8] ;  /* 0x0000080cff02a984 */ /* 0x006e640008000800 */
[----:B-1----:R-:W-:-:S05]  /*1100*/  @!P2 LOP3.LUT R2, R2, 0x8000, RZ, 0xb8, !PT ;  /* 0x000080000202a812 */ /* 0x002fca00078eb8ff */
[----:B------:R1:W-:Y:S02]  /*1110*/  @!P2 STS [UR12+0x8], R2 ;  /* 0x00000802ff00a988 */ /* 0x0003e4000800080c */
.L_x_44:
[----:B------:R-:W-:Y:S05]  /*1120*/  BSYNC B3 ;  /* 0x0000000000037941 */ /* 0x000fea0003800000 */
.L_x_39:
[----:B------:R-:W-:Y:S05]  /*1130*/  WARPSYNC.ALL ;  /* 0x0000000000007948 */ /* 0x000fea0003800000 */
[----:B------:R-:W-:Y:S01]  /*1140*/  UIADD3 UR5, UR5, 0x100, URZ ;  /* 0x0000010005057890 */ /* 0x000fe2000fffe03f */
[----:B------:R-:W-:Y:S02]  /*1150*/  ISETP.GE.AND P1, PT, R8, 0x1, PT ;  /* 0x000000010800780c */ /* 0x000fe40003f26270 */
[----:B------:R-:W-:Y:S02]  /*1160*/  CS2R R24, SRZ ;  /* 0x0000000000187805 */ /* 0x000fe4000001ff00 */
[----:B------:R-:W-:Y:S01]  /*1170*/  CS2R R26, SRZ ;  /* 0x00000000001a7805 */ /* 0x000fe2000001ff00 */
[----:B------:R-:W-:Y:S01]  /*1180*/  UIADD3 UR28, UP0, UR5, UR28, URZ ;  /* 0x0000001c051c7290 */ /* 0x000fe2000ff1e03f */
[----:B------:R-:W-:-:S02]  /*1190*/  CS2R R28, SRZ ;  /* 0x00000000001c7805 */ /* 0x000fc4000001ff00 */
[----:B------:R-:W-:Y:S01]  /*11a0*/  CS2R R30, SRZ ;  /* 0x00000000001e7805 */ /* 0x000fe2000001ff00 */
[----:B------:R-:W-:Y:S01]  /*11b0*/  IMAD.MOV.U32 R32, RZ, RZ, RZ ;  /* 0x000000ffff207224 */ /* 0x000fe200078e00ff */
[----:B------:R-:W-:Y:S01]  /*11c0*/  ULEA.HI.X.SX32 UR29, UR5, UR29, 0x1, UP0 ;  /* 0x0000001d051d7291 */ /* 0x000fe200080f0e3f */
[----:B------:R-:W-:Y:S11]  /*11d0*/  @P0 BRA `(.L_x_45) ;  /* 0x0000000000280947 */ /* 0x000ff60003800000 */
[----:B-12---:R-:W5:Y:S01]  /*11e0*/  S2R R2, SR_LANEID ;  /* 0x0000000000027919 */ /* 0x006f620000000000 */
[----:B------:R-:W-:Y:S05]  /*11f0*/  WARPSYNC.ALL ;  /* 0x0000000000007948 */ /* 0x000fea0003800000 */
[----:B-----5:R-:W-:-:S05]  /*1200*/  IMAD.SHL.U32 R4, R2, 0x4, RZ ;  /* 0x0000000402047824 */ /* 0x020fca00078e00ff */
[----:B------:R-:W1:Y:S01]  /*1210*/  LDS R5, [R4+UR12] ;  /* 0x0000000c04057984 */ /* 0x000e620008000800 */
[----:B------:R-:W-:-:S05]  /*1220*/  IADD3 R2, P3, R4, UR28, RZ ;  /* 0x0000001c04027c10 */ /* 0x000fca000ff7e0ff */
[----:B----4-:R-:W-:-:S05]  /*1230*/  IMAD.X R3, RZ, RZ, UR29, P3 ;  /* 0x0000001dff037e24 */ /* 0x010fca00098e06ff */
[----:B-1----:R1:W2:Y:S01]  /*1240*/  ATOMG.E.EXCH.STRONG.GPU PT, RZ, [R2], R5 ;  /* 0x0000000502ff73a8 */ /* 0x0022a200041ee100 */
[----:B------:R-:W-:-:S04]  /*1250*/  DEPBAR {5,4,3,2,1,0} ;  /* 0x0000003f0000791a */ /* 0x000fc80000000000 */
[----:B------:R1:W-:Y:S01]  /*1260*/  UTMACCTL.IV [UR28] ;  /* 0x000000001c0079b9 */ /* 0x0003e20008000000 */
[----:B------:R-:W-:Y:S01]  /*1270*/  NOP ;  /* 0x0000000000007918 */ /* 0x000fe20000000000 */
.L_x_45:
[----:B------:R-:W-:Y:S05]  /*1280*/  @P0 BRA `(.L_x_46) ;  /* 0x00000000000c0947 */ /* 0x000fea0003800000 */
[----:B------:R0:W-:Y:S01]  /*1290*/  UTMACMDFLUSH ;  /* 0x00000000000079b7 */ /* 0x0001e20000000000 */
[----:B------:R-:W-:Y:S05]  /*12a0*/  @P0 BRA `(.L_x_46) ;  /* 0x0000000000040947 */ /* 0x000fea0003800000 */
[----:B------:R-:W-:-:S04]  /*12b0*/  DEPBAR.LE SB0, 0x0 ;  /* 0x000080000000791a */ /* 0x000fc80000000000 */
.L_x_46:
[----:B------:R-:W-:Y:S05]  /*12c0*/  WARPSYNC.ALL ;  /* 0x0000000000007948 */ /* 0x000fea0003800000 */
[----:B--2---:R-:W-:Y:S01]  /*12d0*/  BAR.SYNC.DEFER_BLOCKING 0x0 ;  /* 0x0000000000007b1d */ /* 0x004fe20000010000 */
[----:B------:R-:W-:Y:S01]  /*12e0*/  USHF.L.U32 UR19, UR31, 0x7, URZ ;  /* 0x000000071f137899 */ /* 0x000fe2000800063f */
[----:B------:R-:W-:Y:S01]  /*12f0*/  IMAD.MOV.U32 R33, RZ, RZ, RZ ;  /* 0x000000ffff217224 */ /* 0x000fe200078e00ff */
[----:B------:R-:W-:Y:S02]  /*1300*/  CS2R R34, SRZ ;  /* 0x0000000000227805 */ /* 0x000fe4000001ff00 */
[----:B------:R-:W-:-:S02]  /*1310*/  CS2R R36, SRZ ;  /* 0x0000000000247805 */ /* 0x000fc4000001ff00 */
[----:B------:R-:W-:Y:S01]  /*1320*/  CS2R R38, SRZ ;  /* 0x0000000000267805 */ /* 0x000fe2000001ff00 */
[----:B------:R-:W-:Y:S01]  /*1330*/  VOTEU.ALL UP0, P2 ;  /* 0x00000000003f7886 */ /* 0x000fe20001000000 */
[----:B------:R-:W-:Y:S01]  /*1340*/  UMOV UR6, 0x1 ;  /* 0x0000000100067882 */ /* 0x000fe20000000000 */
[----:B------:R-:W-:Y:S01]  /*1350*/  VOTEU.ALL UP1, P2 ;  /* 0x00000000003f7886 */ /* 0x000fe20001020000 */
[----:B------:R-:W-:Y:S01]  /*1360*/  VOTEU.ALL UP2, P2 ;  /* 0x00000000003f7886 */ /* 0x000fe20001040000 */
[----:B------:R-:W-:Y:S01]  /*1370*/  CS2R R40, SRZ ;  /* 0x0000000000287805 */ /* 0x000fe2000001ff00 */
[----:B------:R-:W-:-:S04]  /*1380*/  @!UP0 UIADD3 UR8, -UR6, 0x100000, URZ ;  /* 0x0010000006088890 */ /* 0x000fc8000fffe13f */
[----:B------:R-:W-:Y:S02]  /*1390*/  @!UP0 USHF.L.U32 UR9, UR8, 0xb, URZ ;  /* 0x0000000b08098899 */ /* 0x000fe4000800063f */
[----:B------:R-:W-:Y:S01]  /*13a0*/  @!UP0 USHF.L.U32 UR8, UR8, 0x1, URZ ;  /* 0x0000000108088899 */ /* 0x000fe2000800063f */
        /* <DEDUP_REMOVED lines=9> */
[----:B------:R-:W-:Y:S01]  /*1440*/  VOTEU.ALL UP0, P2 ;  /* 0x00000000003f7886 */ /* 0x000fe20001000000 */
[----:B------:R-:W-:Y:S02]  /*1450*/  CS2R R48, SRZ ;  /* 0x0000000000307805 */ /* 0x000fe4000001ff00 */
[----:B------:R-:W-:Y:S02]  /*1460*/  CS2R R50, SRZ ;  /* 0x0000000000327805 */ /* 0x000fe4000001ff00 */
[----:B------:R-:W-:Y:S02]  /*1470*/  CS2R R52, SRZ ;  /* 0x0000000000347805 */ /* 0x000fe4000001ff00 */
[----:B------:R-:W-:Y:S01]  /*1480*/  CS2R R54, SRZ ;  /* 0x0000000000367805 */ /* 0x000fe2000001ff00 */
[----:B------:R-:W2:Y:S02]  /*1490*/  FENCE.VIEW.ASYNC.S ;  /* 0x00000000000073c6 */ /* 0x000ea40000000000 */
[----:B--2---:R-:W2:Y:S02]  /*14a0*/  @!UP0 SYNCS.EXCH.64 URZ, [UR12+0x9000], UR8 ;  /* 0x009000080c3f85b2 */ /* 0x004ea40008000100 */
[----:B--2---:R-:W-:Y:S06]  /*14b0*/  BAR.SYNC.DEFER_BLOCKING 0x0 ;  /* 0x0000000000007b1d */ /* 0x004fec0000010000 */
[----:B------:R2:W4:Y:S02]  /*14c0*/  @!UP1 SYNCS.EXCH.64 URZ, [UR12+0x9008], UR10 ;  /* 0x0090080a0c3f95b2 */ /* 0x0005240008000100 */
[----:B----4-:R-:W-:Y:S01]  /*14d0*/  BAR.SYNC.DEFER_BLOCKING 0x0 ;  /* 0x0000000000007b1d */ /* 0x010fe20000010000 */
[----:B--2---:R-:W-:-:S05]  /*14e0*/  USHF.L.U32 UR10, UR30, 0x6, URZ ;  /* 0x000000061e0a7899 */ /* 0x004fca000800063f */
[----:B------:R2:W4:Y:S01]  /*14f0*/  @!UP2 SYNCS.EXCH.64 URZ, [UR12+0x9010], UR6 ;  /* 0x009010060c3fa5b2 */ /* 0x0005220008000100 */
[----:B------:R-:W-:Y:S06]  /*1500*/  @!P1 BRA `(.L_x_47) ;  /* 0x0000000400509947 */ /* 0x000fec0003800000 */
[----:B-1----:R-:W-:Y:S02]  /*1510*/  SHF.R.U32.HI R2, RZ, 0x5, R0 ;  /* 0x00000005ff027819 */ /* 0x002fe40000011600 */
[----:B------:R-:W-:Y:S02]  /*1520*/  CS2R R24, SRZ ;  /* 0x0000000000187805 */ /* 0x000fe4000001ff00 */
[----:B------:R-:W-:Y:S02]  /*1530*/  CS2R R26, SRZ ;  /* 0x00000000001a7805 */ /* 0x000fe4000001ff00 */
[----:B------:R-:W-:Y:S02]  /*1540*/  CS2R R28, SRZ ;  /* 0x00000000001c7805 */ /* 0x000fe4000001ff00 */
[----:B------:R-:W-:Y:S02]  /*1550*/  R2UR UR13, R2 ;  /* 0x00000000020d72ca */ /* 0x000fe400000e0000 */
[----:B------:R-:W-:-:S02]  /*1560*/  CS2R R30, SRZ ;  /* 0x00000000001e7805 */ /* 0x000fc4000001ff00 */
[----:B------:R-:W-:Y:S02]  /*1570*/  CS2R R32, SRZ ;  /* 0x0000000000207805 */ /* 0x000fe4000001ff00 */
[----:B------:R-:W-:Y:S02]  /*1580*/  CS2R R34, SRZ ;  /* 0x0000000000227805 */ /* 0x000fe4000001ff00 */
[----:B------:R-:W-:Y:S02]  /*1590*/  CS2R R36, SRZ ;  /* 0x0000000000247805 */ /* 0x000fe4000001ff00 */
[----:B------:R-:W-:Y:S02]  /*15a0*/  CS2R R38, SRZ ;  /* 0x0000000000267805 */ /* 0x000fe4000001ff00 */
[----:B------:R-:W-:Y:S02]  /*15b0*/  CS2R R40, SRZ ;  /* 0x0000000000287805 */ /* 0x000fe4000001ff00 */
[----:B------:R-:W-:-:S02]  /*15c0*/  CS2R R42, SRZ ;  /* 0x00000000002a7805 */ /* 0x000fc4000001ff00 */
[----:B------:R-:W-:Y:S02]  /*15d0*/  CS2R R44, SRZ ;  /* 0x00000000002c7805 */ /* 0x000fe4000001ff00 */
[----:B------:R-:W-:Y:S02]  /*15e0*/  CS2R R46, SRZ ;  /* 0x00000000002e7805 */ /* 0x000fe4000001ff00 */
[----:B------:R-:W-:Y:S02]  /*15f0*/  CS2R R48, SRZ ;  /* 0x0000000000307805 */ /* 0x000fe4000001ff00 */
[----:B------:R-:W-:Y:S02]  /*1600*/  CS2R R50, SRZ ;  /* 0x0000000000327805 */ /* 0x000fe4000001ff00 */
[----:B------:R-:W-:Y:S02]  /*1610*/  CS2R R52, SRZ ;  /* 0x0000000000347805 */ /* 0x000fe4000001ff00 */
[----:B------:R-:W-:Y:S01]  /*1620*/  CS2R R54, SRZ ;  /* 0x0000000000367805 */ /* 0x000fe2000001ff00 */
[----:B------:R-:W-:Y:S01]  /*1630*/  UMOV UR5, URZ ;  /* 0x0000003f00057c82 */ /* 0x000fe20008000000 */
[----:B------:R-:W-:-:S05]  /*1640*/  UMOV UR18, URZ ;  /* 0x0000003f00127c82 */ /* 0x000fca0008000000 */
.L_x_49:
[----:B----4-:R-:W-:Y:S01]  /*1650*/  BAR.SYNC.DEFER_BLOCKING 0x0 ;  /* 0x0000000000007b1d */ /* 0x010fe20000010000 */
[----:B------:R-:W-:Y:S01]  /*1660*/  ULEA UR20, UR5, UR12, 0x3 ;  /* 0x0000000c05147291 */ /* 0x000fe2000f8e183f */
[----:B------:R-:W-:Y:S01]  /*1670*/  @!P2 IMAD.MOV.U32 R2, RZ, RZ, 0x3000 ;  /* 0x00003000ff02a424 */ /* 0x000fe200078e00ff */
[----:B------:R-:W-:Y:S01]  /*1680*/  ELECT P0, URZ, PT ;  /* 0x00000000003f782f */ /* 0x000fe20003800000 */
[----:B------:R-:W-:-:S03]  /*1690*/  ULEA UR16, UR5, UR12, 0xd ;  /* 0x0000000c05107291 */ /* 0x000fc6000f8e683f */
[----:B------:R-:W-:Y:S02]  /*16a0*/  ISETP.LT.U32.AND P0, PT, R6, 0x20, P0 ;  /* 0x000000200600780c */ /* 0x000fe40000701070 */
[----:B------:R-:W-:Y:S01]  /*16b0*/  ELECT P1, URZ, PT ;  /* 0x00000000003f782f */ /* 0x000fe20003820000 */
[----:B------:R-:W-:-:S03]  /*16c0*/  ULEA UR8, UR5, UR12, 0xc ;  /* 0x0000000c05087291 */ /* 0x000fc6000f8e603f */
[----:B------:R-:W-:Y:S01]  /*16d0*/  ISETP.LT.U32.AND P1, PT, R6, 0x20, P1 ;  /* 0x000000200600780c */ /* 0x000fe20000f21070 */
[----:B------:R-:W-:Y:S01]  /*16e0*/  UMOV UR11, UR18 ;  /* 0x00000012000b7c82 */ /* 0x000fe20008000000 */
[----:B------:R-:W-:-:S05]  /*16f0*/  UIADD3 UR8, UR8, 0x6000, URZ ;  /* 0x0000600008087890 */ /* 0x000fca000fffe03f */
[----:B------:R-:W-:Y:S01]  /*1700*/  VOTEU.ANY UP0, P0 ;  /* 0x00000000003f7886 */ /* 0x000fe20000000100 */
[----:B------:R-:W-:Y:S01]  /*1710*/  VOTEU.ANY UP2, P0 ;  /* 0x00000000003f7886 */ /* 0x000fe20000040100 */
[----:B------:R1:W-:Y:S01]  /*1720*/  @!P2 SYNCS.ARRIVE.TRANS64 RZ, [UR20+0x9000], R2 ;  /* 0x00900002ffffa9a7 */ /* 0x0003e20008000014 */
[----:B------:R4:W-:Y:S06]  /*1730*/  MEMBAR.ALL.CTA ;  /* 0x0000000000007992 */ /* 0x0009ec0000008000 */
[----:B----4-:R-:W4:Y:S01]  /*1740*/  FENCE.VIEW.ASYNC.S ;  /* 0x00000000000073c6 */ /* 0x010f220000000000 */
[----:B------:R-:W-:Y:S01]  /*1750*/  @UP0 UIADD3 UR17, UR20, 0x9000, URZ ;  /* 0x0000900014110890 */ /* 0x000fe2000fffe03f */
[----:B--2---:R-:W-:Y:S01]  /*1760*/  @UP0 UMOV UR6, UR24 ;  /* 0x0000001800060c82 */ /* 0x004fe20008000000 */
[----:B------:R-:W-:Y:S01]  /*1770*/  @UP0 UMOV UR7, UR25 ;  /* 0x0000001900070c82 */ /* 0x000fe20008000000 */
[----:B----4-:R-:W-:Y:S01]  /*1780*/  VOTEU.ANY UP1, P1 ;  /* 0x00000000003f7886 */ /* 0x010fe20000820100 */
[----:B------:R-:W-:Y:S01]  /*1790*/  VOTEU.ANY UP3, P1 ;  /* 0x00000000003f7886 */ /* 0x000fe20000860100 */
[----:B-1----:R-:W-:-:S03]  /*17a0*/  IMAD.U32 R2, RZ, RZ, UR4 ;  /* 0x00000004ff027e24 */ /* 0x002fc6000f8e00ff */
[----:B------:R-:W-:Y:S01]  /*17b0*/  @UP1 UIADD3 UR9, UR20, 0x9000, URZ ;  /* 0x0000900014091890 */ /* 0x000fe2000fffe03f */
[----:B------:R-:W-:Y:S01]  /*17c0*/  @UP1 UMOV UR14, UR26 ;  /* 0x0000001a000e1c82 */ /* 0x000fe20008000000 */
[----:B------:R-:W-:Y:S01]  /*17d0*/  @UP1 UMOV UR15, UR27 ;  /* 0x0000001b000f1c82 */ /* 0x000fe20008000000 */
[----:B------:R-:W-:Y:S01]  /*17e0*/  SHF.L.U32 R2, R2, 0x1f, RZ ;  /* 0x0000001f02027819 */ /* 0x000fe200000006ff */
[----:B------:R-:W-:Y:S06]  /*17f0*/  BAR.SYNC.DEFER_BLOCKING 0x0 ;  /* 0x0000000000007b1d */ /* 0x000fec0000010000 */
[----:B------:R1:W-:Y:S02]  /*1800*/  @UP2 UTMALDG.2D [UR16], [UR6] ;  /* 0x00000010060025b4 */ /* 0x0003e40008008000 */
[----:B------:R-:W-:Y:S06]  /*1810*/  BAR.SYNC.DEFER_BLOCKING 0x0 ;  /* 0x0000000000007b1d */ /* 0x000fec0000010000 */
[----:B------:R1:W-:Y:S02]  /*1820*/  @UP3 UTMALDG.2D [UR8], [UR14] ;  /* 0x000000080e0035b4 */ /* 0x0003e40008008000 */
[----:B------:R-:W-:Y:S06]  /*1830*/  BAR.SYNC.DEFER_BLOCKING 0x0 ;  /* 0x0000000000007b1d */ /* 0x000fec0000010000 */
[----:B------:R-:W2:Y:S02]  /*1840*/  SYNCS.PHASECHK.TRANS64.TRYWAIT P0, [UR20+0x9000], R2 ;  /* 0x00900002ff0075a7 */ /* 0x000ea40008000154 */
[----:B-12---:R-:W-:Y:S05]  /*1850*/  @!P0 BRA `(.L_x_48) ;  /* 0x0000000400648947 */ /* 0x006fea0003800000 */
.L_x_50:
[----:B------:R-:W-:Y:S01]  /*1860*/  USHF.L.U32 UR6, UR13, 0x6, URZ ;  /* 0x000000060d067899 */ /* 0x000fe2000800063f */
[----:B------:R-:W-:Y:S02]  /*1870*/  WARPGROUP.DEPBAR.LE gsb0, 0x0 ;  /* 0x00008000000079c5 */ /* 0x000fe40000010000 */
[----:B------:R-:W-:Y:S01]  /*1880*/  USHF.R.U32.HI UR8, URZ, 0x4, UR8 ;  /* 0x000000043f087899 */ /* 0x000fe20008011608 */
[----:B------:R-:W-:Y:S01]  /*1890*/  WARPGROUP.ARRIVE ;  /* 0x00000000000079c5 */ /* 0x000fe20000000000 */
[----:B------:R-:W-:Y:S01]  /*18a0*/  ULOP3.LUT UR6, UR6, 0x100, URZ, 0xc0, !UPT ;  /* 0x0000010006067892 */ /* 0x000fe2000f8ec03f */
[----:B------:R-:W1:Y:S01]  /*18b0*/  LDC R2, c[0x0][0x230] ;  /* 0x00008c00ff027b82 */ /* 0x000e620000000800 */
[----:B------:R-:W-:Y:S02]  /*18c0*/  USGXT.U32 UR8, UR8, 0xe ;  /* 0x0000000e0808789a */ /* 0x000fe40008000000 */
[----:B------:R-:W-:Y:S01]  /*18d0*/  ULEA.HI UR6, UR16, UR6, URZ, 0x1c ;  /* 0x0000000610067291 */ /* 0x000fe2000f8fe03f */
[----:B------:R-:W-:Y:S01]  /*18e0*/  UMOV UR21, 0x80000020 ;  /* 0x8000002000157882 */ /* 0x000fe20000000000 */
[----:B------:R-:W-:-:S02]  /*18f0*/  UMOV UR23, 0x40000040 ;  /* 0x4000004000177882 */ /* 0x000fc40000000000 */
[----:B------:R-:W-:Y:S01]  /*1900*/  ULOP3.LUT UR6, UR6, 0x3fff, URZ, 0xc0, !UPT ;  /* 0x00003fff06067892 */ /* 0x000fe2000f8ec03f */
[----:B------:R-:W-:Y:S01]  /*1910*/  UMOV UR22, UR8 ;  /* 0x0000000800167c82 */ /* 0x000fe20008000000 */
[----:B------:R-:W-:Y:S02]  /*1920*/  UIADD3 UR18, UR18, 0x20, URZ ;  /* 0x0000002012127890 */ /* 0x000fe4000fffe03f */
[----:B------:R-:W-:-:S03]  /*1930*/  UIADD3 UR5, UR5, 0x1, URZ ;  /* 0x0000000105057890 */ /* 0x000fc6000fffe03f */
[----:B------:R-:W-:Y:S01]  /*1940*/  UMOV UR20, UR6 ;  /* 0x0000000600147c82 */ /* 0x000fe20008000000 */
[----:B------:R-:W-:Y:S01]  /*1950*/  UMOV UR7, URZ ;  /* 0x0000003f00077c82 */ /* 0x000fe20008000000 */
[----:B------:R-:W-:Y:S01]  /*1960*/  HGMMA.64x64x16.F32 R24, gdesc[UR20].tnspB, R24 ;  /* 0x40e00000141879f0 */ /* 0x000fe20008700818 */
[----:B------:R-:W-:Y:S01]  /*1970*/  UMOV UR20, 0xfffffffe ;  /* 0xfffffffe00147882 */ /* 0x000fe20000000000 */
[----:B------:R-:W-:Y:S01]  /*1980*/  UMOV UR21, 0x7fffffdf ;  /* 0x7fffffdf00157882 */ /* 0x000fe20000000000 */
[----:B------:R-:W-:Y:S01]  /*1990*/  UMOV UR22, 0x80 ;  /* 0x0000008000167882 */ /* 0x000fe20000000000 */
[----:B------:R-:W-:Y:S01]  /*19a0*/  UMOV UR23, 0x40000040 ;  /* 0x4000004000177882 */ /* 0x000fe20000000000 */
[----:B------:R-:W-:Y:S01]  /*19b0*/  UMOV UR9, URZ ;  /* 0x0000003f00097c82 */ /* 0x000fe20008000000 */
[----:B------:R-:W-:Y:S01]  /*19c0*/  UIADD3.64 UR20, UR6, -UR20, URZ ;  /* 0x8000001406147297 */ /* 0x000fe2000fffe03f */
[----:B-1----:R-:W-:Y:S01]  /*19d0*/  ISETP.LE.AND P0, PT, R2, UR18, PT ;  /* 0x0000001202007c0c */ /* 0x002fe2000bf03270 */
[----:B------:R-:W-:-:S02]  /*19e0*/  UIADD3.64 UR22, UR8, UR22, URZ ;  /* 0x0000001608167297 */ /* 0x000fc4000fffe03f */
[----:B------:R-:W-:-:S04]  /*19f0*/  UISETP.NE.U32.AND UP0, UPT, UR5, 0x3, UPT ;  /* 0x000000030500788c */ /* 0x000fc8000bf05070 */
[----:B------:R-:W-:Y:S02]  /*1a00*/  USEL UR6, URZ, 0x1, UP0 ;  /* 0x000000013f067887 */ /* 0x000fe40008000000 */
[----:B------:R-:W-:Y:S02]  /*1a10*/  USEL UR5, UR5, URZ, UP0 ;  /* 0x0000003f05057287 */ /* 0x000fe40008000000 */
[----:B------:R-:W-:Y:S01]  /*1a20*/  ULOP3.LUT UR4, UR4, UR6, URZ, 0x3c, !UPT ;  /* 0x0000000604047292 */ /* 0x000fe2000f8e3c3f */
[----:B------:R-:W-:Y:S01]  /*1a30*/  HGMMA.64x64x16.F32 R24, gdesc[UR20].tnspB, R24, gsb0 ;  /* 0x40e00000141879f0 */ /* 0x000fe20008000818 */
[----:B------:R-:W-:Y:S10]  /*1a40*/  @!P0 BRA `(.L_x_49) ;  /* 0xfffffffc00008947 */ /* 0x000ff4000383ffff */
.L_x_47:
[----:B------:R-:W-:Y:S02]  /*1a50*/  WARPGROUP.DEPBAR.LE gsb0, 0x0 ;  /* 0x00008000000079c5 */ /* 0x000fe40000010000 */
[----:B----4-:R-:W-:Y:S01]  /*1a60*/  BAR.SYNC.DEFER_BLOCKING 0x0 ;  /* 0x0000000000007b1d */ /* 0x010fe20000010000 */
[C---:B-1----:R-:W-:Y:S01]  /*1a70*/  IMAD.SHL.U32 R2, R0.reuse, 0x80, RZ ;  /* 0x0000008000027824 */ /* 0x042fe200078e00ff */
[----:B------:R-:W-:Y:S01]  /*1a80*/  F2FP.F16.F32.PACK_AB R24, R25, R24 ;  /* 0x000000181918723e */ /* 0x000fe200000000ff */
[----:B------:R-:W-:Y:S01]  /*1a90*/  IMAD.SHL.U32 R3, R0, 0x40, RZ ;  /* 0x0000004000037824 */ /* 0x000fe200078e00ff */
[----:B------:R-:W-:Y:S02]  /*1aa0*/  F2FP.F16.F32.PACK_AB R25, R27, R26 ;  /* 0x0000001a1b19723e */ /* 0x000fe400000000ff */
[----:B------:R-:W-:Y:S02]  /*1ab0*/  ELECT P0, URZ, PT ;  /* 0x00000000003f782f */ /* 0x000fe40003800000 */
[----:B------:R-:W-:Y:S01]  /*1ac0*/  LOP3.LUT R2, R2, 0x780, RZ, 0xc0, !PT ;  /* 0x0000078002027812 */ /* 0x000fe200078ec0ff */
[----:B------:R-:W-:Y:S01]  /*1ad0*/  UMOV UR13, UR10 ;  /* 0x0000000a000d7c82 */ /* 0x000fe20008000000 */
[----:B------:R-:W-:Y:S01]  /*1ae0*/  F2FP.F16.F32.PACK_AB R32, R33, R32 ;  /* 0x000000202120723e */ /* 0x000fe200000000ff */
[----:B------:R-:W-:Y:S01]  /*1af0*/  UMOV UR14, UR19 ;  /* 0x00000013000e7c82 */ /* 0x000fe20008000000 */
[----:B-----5:R-:W-:Y:S01]  /*1b00*/  LOP3.LUT R4, R2, 0x3800, R3, 0xf8, !PT ;  /* 0x0000380002047812 */ /* 0x020fe200078ef803 */
[----:B------:R-:W-:Y:S01]  /*1b10*/  IMAD.SHL.U32 R2, R0, 0x10, RZ ;  /* 0x0000001000027824 */ /* 0x000fe200078e00ff */
[----:B------:R-:W-:-:S02]  /*1b20*/  F2FP.F16.F32.PACK_AB R26, R29, R28 ;  /* 0x0000001c1d1a723e */ /* 0x000fc400000000ff */
[----:B------:R-:W-:Y:S02]  /*1b30*/  F2FP.F16.F32.PACK_AB R27, R31, R30 ;  /* 0x0000001e1f1b723e */ /* 0x000fe400000000ff */
[----:B------:R-:W-:Y:S02]  /*1b40*/  LOP3.LUT R3, R2, 0x70, RZ, 0xc0, !PT ;  /* 0x0000007002037812 */ /* 0x000fe400078ec0ff */
[----:B------:R-:W-:Y:S02]  /*1b50*/  F2FP.F16.F32.PACK_AB R33, R35, R34 ;  /* 0x000000222321723e */ /* 0x000fe400000000ff */
[----:B------:R-:W-:Y:S02]  /*1b60*/  LOP3.LUT R3, R3, 0x10, R0, 0x78, !PT ;  /* 0x0000001003037812 */ /* 0x000fe400078e7800 */
[----:B------:R-:W-:Y:S01]  /*1b70*/  F2FP.F16.F32.PACK_AB R40, R41, R40 ;  /* 0x000000282928723e */ /* 0x000fe200000000ff */
[----:B------:R-:W1:Y:S02]  /*1b80*/  @!P2 SYNCS.CCTL.IV [UR12+0x9000] ;  /* 0x00900000ff00a9b1 */ /* 0x000e64000800000c */
[----:B-1----:R-:W-:Y:S01]  /*1b90*/  BAR.SYNC.DEFER_BLOCKING 0x0 ;  /* 0x0000000000007b1d */ /* 0x002fe20000010000 */
[----:B------:R-:W-:-:S02]  /*1ba0*/  LOP3.LUT R3, R4, R3, RZ, 0xfc, !PT ;  /* 0x0000000304037212 */ /* 0x000fc400078efcff */
[----:B------:R-:W-:Y:S02]  /*1bb0*/  F2FP.F16.F32.PACK_AB R34, R37, R36 ;  /* 0x000000242522723e */ /* 0x000fe400000000ff */
[C---:B------:R-:W-:Y:S01]  /*1bc0*/  LOP3.LUT R2, R3.reuse, 0x20, RZ, 0x3c, !PT ;  /* 0x0000002003027812 */ /* 0x040fe200078e3cff */
[C---:B------:R-:W-:Y:S01]  /*1bd0*/  VIADD R0, R3.reuse, UR12 ;  /* 0x0000000c03007c36 */ /* 0x040fe20008000000 */
[C---:B------:R-:W-:Y:S02]  /*1be0*/  LOP3.LUT R4, R3.reuse, 0x40, RZ, 0x3c, !PT ;  /* 0x0000004003047812 */ /* 0x040fe400078e3cff */
[----:B------:R-:W-:Y:S01]  /*1bf0*/  LOP3.LUT R3, R3, 0x60, RZ, 0x3c, !PT ;  /* 0x0000006003037812 */ /* 0x000fe200078e3cff */
[----:B------:R-:W-:Y:S01]  /*1c00*/  VIADD R2, R2, UR12 ;  /* 0x0000000c02027c36 */ /* 0x000fe20008000000 */
[----:B------:R-:W-:Y:S01]  /*1c10*/  F2FP.F16.F32.PACK_AB R35, R39, R38 ;  /* 0x000000262723723e */ /* 0x000fe200000000ff */
[----:B------:R-:W-:Y:S01]  /*1c20*/  VIADD R4, R4, UR12 ;  /* 0x0000000c04047c36 */ /* 0x000fe20008000000 */
[----:B------:R-:W-:Y:S01]  /*1c30*/  F2FP.F16.F32.PACK_AB R41, R43, R42 ;  /* 0x0000002a2b29723e */ /* 0x000fe200000000ff */
[----:B------:R-:W-:Y:S01]  /*1c40*/  VIADD R3, R3, UR12 ;  /* 0x0000000c03037c36 */ /* 0x000fe20008000000 */
[----:B------:R-:W-:-:S02]  /*1c50*/  F2FP.F16.F32.PACK_AB R48, R49, R48 ;  /* 0x000000303130723e */ /* 0x000fc400000000ff */
[----:B------:R-:W-:Y:S02]  /*1c60*/  F2FP.F16.F32.PACK_AB R42, R45, R44 ;  /* 0x0000002c2d2a723e */ /* 0x000fe400000000ff */
[----:B------:R-:W-:Y:S02]  /*1c70*/  F2FP.F16.F32.PACK_AB R43, R47, R46 ;  /* 0x0000002e2f2b723e */ /* 0x000fe400000000ff */
[----:B------:R-:W-:Y:S02]  /*1c80*/  F2FP.F16.F32.PACK_AB R49, R51, R50 ;  /* 0x000000323331723e */ /* 0x000fe400000000ff */
[----:B------:R-:W-:Y:S01]  /*1c90*/  F2FP.F16.F32.PACK_AB R50, R53, R52 ;  /* 0x000000343532723e */ /* 0x000fe200000000ff */
[----:B------:R-:W1:Y:S02]  /*1ca0*/  @!P2 SYNCS.CCTL.IV [UR12+0x9008] ;  /* 0x00900800ff00a9b1 */ /* 0x000e64000800000c */
[----:B-1----:R-:W-:Y:S01]  /*1cb0*/  BAR.SYNC.DEFER_BLOCKING 0x0 ;  /* 0x0000000000007b1d */ /* 0x002fe20000010000 */
[----:B------:R-:W-:-:S02]  /*1cc0*/  F2FP.F16.F32.PACK_AB R51, R55, R54 ;  /* 0x000000363733723e */ /* 0x000fc400000000ff */
[----:B------:R-:W-:-:S13]  /*1cd0*/  ISETP.LT.U32.AND P0, PT, R6, 0x20, P0 ;  /* 0x000000200600780c */ /* 0x000fda0000701070 */
[----:B------:R-:W-:Y:S01]  /*1ce0*/  VOTEU.ANY UP0, P0 ;  /* 0x00000000003f7886 */ /* 0x000fe20000000100 */
[----:B------:R-:W-:-:S04]  /*1cf0*/  VOTEU.ANY UP1, P0 ;  /* 0x00000000003f7886 */ /* 0x000fc80000020100 */
[----:B--2---:R-:W-:Y:S01]  /*1d00*/  @UP0 UMOV UR6, UR28 ;  /* 0x0000001c00060c82 */ /* 0x004fe20008000000 */
[----:B------:R-:W-:Y:S01]  /*1d10*/  @UP0 UMOV UR7, UR29 ;  /* 0x0000001d00070c82 */ /* 0x000fe20008000000 */
[----:B------:R-:W1:Y:S02]  /*1d20*/  @!P2 SYNCS.CCTL.IV [UR12+0x9010] ;  /* 0x00901000ff00a9b1 */ /* 0x000e64000800000c */
[----:B-1----:R-:W-:Y:S04]  /*1d30*/  STSM.16.M88.4 [R0], R24 ;  /* 0x0000001800007844 */ /* 0x002fe80000000200 */
[----:B------:R-:W-:Y:S04]  /*1d40*/  STSM.16.M88.4 [R2], R32 ;  /* 0x0000002002007844 */ /* 0x000fe80000000200 */
[----:B------:R-:W-:Y:S04]  /*1d50*/  STSM.16.M88.4 [R4], R40 ;  /* 0x0000002804007844 */ /* 0x000fe80000000200 */
[----:B------:R-:W-:Y:S01]  /*1d60*/  STSM.16.M88.4 [R3], R48 ;  /* 0x0000003003007844 */ /* 0x000fe20000000200 */
[----:B------:R1:W-:Y:S06]  /*1d70*/  MEMBAR.ALL.CTA ;  /* 0x0000000000007992 */ /* 0x0003ec0000008000 */
[----:B-1----:R-:W1:Y:S02]  /*1d80*/  FENCE.VIEW.ASYNC.S ;  /* 0x00000000000073c6 */ /* 0x002e640000000000 */
[----:B-1----:R-:W-:Y:S06]  /*1d90*/  BAR.SYNC.DEFER_BLOCKING 0x0 ;  /* 0x0000000000007b1d */ /* 0x002fec0000010000 */
[----:B------:R1:W-:Y:S01]  /*1da0*/  @UP1 UTMASTG.2D [UR12], [UR6] ;  /* 0x0000000c060013b5 */ /* 0x0003e20008008000 */
[----:B------:R0:W-:Y:S01]  /*1db0*/  UTMACMDFLUSH ;  /* 0x00000000000079b7 */ /* 0x0001e20000000000 */
[----:B------:R-:W-:-:S04]  /*1dc0*/  DEPBAR.LE SB0, 0x0 ;  /* 0x000080000000791a */ /* 0x000fc80000000000 */
[----:B------:R-:W-:Y:S06]  /*1dd0*/  BAR.SYNC.DEFER_BLOCKING 0x0 ;  /* 0x0000000000007b1d */ /* 0x000fec0000010000 */
[----:B-1----:R-:W-:Y:S05]  /*1de0*/  EXIT ;  /* 0x000000000000794d */ /* 0x002fea0003800000 */
.L_x_48:
[----:B------:R-:W1:Y:S02]  /*1df0*/  SYNCS.PHASECHK.TRANS64.TRYWAIT P0, [UR20+0x9000], R2 ;  /* 0x00900002ff0075a7 */ /* 0x000e640008000154 */
[----:B-1----:R-:W-:Y:S05]  /*1e00*/  @!P0 BRA `(.L_x_48) ;  /* 0xfffffffc00f88947 */ /* 0x002fea000383ffff */
[----:B------:R-:W-:Y:S05]  /*1e10*/  BRA `(.L_x_50) ;  /* 0xfffffff800907947 */ /* 0x000fea000383ffff */
.L_x_51:
[----:B------:R-:W-:-:S00]  /*1e20*/  BRA `(.L_x_51) ;  /* 0xfffffffc00fc7947 */ /* 0x000fc0000383ffff */
[----:B------:R-:W-:-:S00]  /*1e30*/  NOP ;  /* 0x0000000000007918 */ /* 0x000fc00000000000 */
        /* <DEDUP_REMOVED lines=12> */
.L_x_52:


//--------------------- .nv.shared.gluon_wgmma    --------------------------
	.section	.nv.shared.gluon_wgmma,"aw",@nobits
	.sectionflags	@""
	.align	16
	.zero		1024


//--------------------- .nv.shared.reserved.0     --------------------------
	.section	.nv.shared.reserved.0,"aw",@nobits
	.weak		__nv_reservedSMEM_offset_0_alias
	.size		__nv_reservedSMEM_offset_0_alias, 0, 0
	.other		__nv_reservedSMEM_offset_0_alias,@"STO_CUDA_RESERVED_SHARED STV_DEFAULT"
__nv_reservedSMEM_offset_0_alias:
	.zero		0


//--------------------- .nv.constant0.gluon_wgmma --------------------------
	.section	.nv.constant0.gluon_wgmma,"a",@progbits
	.sectionflags	@""
	.align	4
.nv.constant0.gluon_wgmma:
	.zero		608


//--------------------- SYMBOLS --------------------------

	.type		.nv.reservedSmem.offset0,@object
	.size		.nv.reservedSmem.offset0,0x4
